	.target	sm_90a

	.elftype	@"ET_EXEC"


//--------------------- .note.nv.tkinfo           --------------------------
	.section	.note.nv.tkinfo,"",@"SHT_NOTE"
	.sectionflags	@"SHF_NOTE_NV_TKINFO"
	.tkinfo
        /*0018*/ 	.word	0x00000002
        /*0030*/ 	.string	""
        /*0030*/ 	.string	"ptxas"
        /*0030*/ 	.string	"Cuda compilation tools, release 13.0, V13.0.88"
        /*0030*/ 	.string	"Build cuda_13.0.r13.0/compiler.36424714_0"
        /*0030*/ 	.string	"-arch sm_90a -m 64 "



//--------------------- .note.nv.cuinfo           --------------------------
	.section	.note.nv.cuinfo,"",@"SHT_NOTE"
	.sectionflags	@"SHF_NOTE_NV_CUINFO"
        /*0018*/ 	.short	0x0002
        /*001a*/ 	.short	0x005a
        /*001c*/ 	.short	0x0082
	.zero		2


//--------------------- .nv.info                  --------------------------
	.section	.nv.info,"",@"SHT_CUDA_INFO"
	.align	4


	//----- nvinfo : EIATTR_REGCOUNT
	.align		4
        /*0000*/ 	.byte	0x04, 0x2f
        /*0002*/ 	.short	(.L_15 - .L_14)
	.align		4
.L_14:
        /*0004*/ 	.word	index@(_ZN7cutlass13device_kernelINS_4gemm6kernel13GemmUniversalIN4cute5tupleIJiiiiEEENS1_10collective13CollectiveMmaINS1_34MainloopSm90TmaGmmaWarpSpecializedILi17ENS5_IJNS4_1CILi2EEENSA_ILi1EEESC_EEENS1_35KernelTmaWarpSpecializedCooperativeEEENS5_IJNSA_ILi128EEENSA_ILi80EEENSA_ILi64EEEEEEaNS5_IJlSC_lEEEaSK_NS4_8TiledMMAINS4_8MMA_AtomIJNS4_4SM904GMMA26MMA_64x16x32_S32S8S8_SS_TNEEEENS4_6LayoutISD_NS5_IJSC_NSA_ILi0EEESS_EEEEENS5_IJNS4_10UnderscoreESV_SV_EEEEENS4_13SM90_TMA_LOADENS4_14ComposedLayoutINS4_7SwizzleILi2ELi4ELi3EEENS4_18smem_ptr_flag_bitsILi8EEENSR_INS5_IJNSA_ILi8EEESI_EEENS5_IJSI_SC_EEEEEEEvNS4_8identityENS4_23SM90_TMA_LOAD_MULTICASTES18_vS19_EENS_8epilogue10collective6detail29Sm90TmaWarpSpecializedAdapterINS1D_15DefaultEpilogueIaSK_SK_NS1C_6thread17LinearCombinationIaLi1EiiLNS1H_9ScaleType4KindE0ELNS_15FloatRoundStyleE2EaEENS1_15EpilogueDefaultEEEEEvvEEEEvNT_6ParamsE)
        /*0008*/ 	.word	0x000000a8


	//----- nvinfo : EIATTR_FRAME_SIZE
	.align		4
.L_15:
        /*000c*/ 	.byte	0x04, 0x11
        /*000e*/ 	.short	(.L_17 - .L_16)
	.align		4
.L_16:
        /*0010*/ 	.word	index@(_ZN7cutlass13device_kernelINS_4gemm6kernel13GemmUniversalIN4cute5tupleIJiiiiEEENS1_10collective13CollectiveMmaINS1_34MainloopSm90TmaGmmaWarpSpecializedILi17ENS5_IJNS4_1CILi2EEENSA_ILi1EEESC_EEENS1_35KernelTmaWarpSpecializedCooperativeEEENS5_IJNSA_ILi128EEENSA_ILi80EEENSA_ILi64EEEEEEaNS5_IJlSC_lEEEaSK_NS4_8TiledMMAINS4_8MMA_AtomIJNS4_4SM904GMMA26MMA_64x16x32_S32S8S8_SS_TNEEEENS4_6LayoutISD_NS5_IJSC_NSA_ILi0EEESS_EEEEENS5_IJNS4_10UnderscoreESV_SV_EEEEENS4_13SM90_TMA_LOADENS4_14ComposedLayoutINS4_7SwizzleILi2ELi4ELi3EEENS4_18smem_ptr_flag_bitsILi8EEENSR_INS5_IJNSA_ILi8EEESI_EEENS5_IJSI_SC_EEEEEEEvNS4_8identityENS4_23SM90_TMA_LOAD_MULTICASTES18_vS19_EENS_8epilogue10collective6detail29Sm90TmaWarpSpecializedAdapterINS1D_15DefaultEpilogueIaSK_SK_NS1C_6thread17LinearCombinationIaLi1EiiLNS1H_9ScaleType4KindE0ELNS_15FloatRoundStyleE2EaEENS1_15EpilogueDefaultEEEEEvvEEEEvNT_6ParamsE)
        /*0014*/ 	.word	0x00000000


	//----- nvinfo : EIATTR_MIN_STACK_SIZE
	.align		4
.L_17:
        /*0018*/ 	.byte	0x04, 0x12
        /*001a*/ 	.short	(.L_19 - .L_18)
	.align		4
.L_18:
        /*001c*/ 	.word	index@(_ZN7cutlass13device_kernelINS_4gemm6kernel13GemmUniversalIN4cute5tupleIJiiiiEEENS1_10collective13CollectiveMmaINS1_34MainloopSm90TmaGmmaWarpSpecializedILi17ENS5_IJNS4_1CILi2EEENSA_ILi1EEESC_EEENS1_35KernelTmaWarpSpecializedCooperativeEEENS5_IJNSA_ILi128EEENSA_ILi80EEENSA_ILi64EEEEEEaNS5_IJlSC_lEEEaSK_NS4_8TiledMMAINS4_8MMA_AtomIJNS4_4SM904GMMA26MMA_64x16x32_S32S8S8_SS_TNEEEENS4_6LayoutISD_NS5_IJSC_NSA_ILi0EEESS_EEEEENS5_IJNS4_10UnderscoreESV_SV_EEEEENS4_13SM90_TMA_LOADENS4_14ComposedLayoutINS4_7SwizzleILi2ELi4ELi3EEENS4_18smem_ptr_flag_bitsILi8EEENSR_INS5_IJNSA_ILi8EEESI_EEENS5_IJSI_SC_EEEEEEEvNS4_8identityENS4_23SM90_TMA_LOAD_MULTICASTES18_vS19_EENS_8epilogue10collective6detail29Sm90TmaWarpSpecializedAdapterINS1D_15DefaultEpilogueIaSK_SK_NS1C_6thread17LinearCombinationIaLi1EiiLNS1H_9ScaleType4KindE0ELNS_15FloatRoundStyleE2EaEENS1_15EpilogueDefaultEEEEEvvEEEEvNT_6ParamsE)
        /*0020*/ 	.word	0x00000000
.L_19:


//--------------------- .nv.compat                --------------------------
	.section	.nv.compat,"",@"SHT_CUDA_COMPAT_INFO"
	.align	4
        /*0000*/ 	.byte	0x02, 0x09, 0x01, 0x00, 0x02, 0x02, 0x04, 0x00, 0x02, 0x05, 0x05, 0x00, 0x03, 0x07, 0x01, 0x01
        /*0010*/ 	.byte	0x02, 0x03, 0x01, 0x00, 0x02, 0x06, 0x01, 0x00, 0x04, 0x0b, 0x08, 0x00, 0x00, 0x00, 0x00, 0x00
        /*0020*/ 	.byte	0x00, 0x00, 0x00, 0x00


//--------------------- .nv.info._ZN7cutlass13device_kernelINS_4gemm6kernel13GemmUniversalIN4cute5tupleIJiiiiEEENS1_10collective13CollectiveMmaINS1_34MainloopSm90TmaGmmaWarpSpecializedILi17ENS5_IJNS4_1CILi2EEENSA_ILi1EEESC_EEENS1_35KernelTmaWarpSpecializedCooperativeEEENS5_IJNSA_ILi128EEENSA_ILi80EEENSA_ILi64EEEEEEaNS5_IJlSC_lEEEaSK_NS4_8TiledMMAINS4_8MMA_AtomIJNS4_4SM904GMMA26MMA_64x16x32_S32S8S8_SS_TNEEEENS4_6LayoutISD_NS5_IJSC_NSA_ILi0EEESS_EEEEENS5_IJNS4_10UnderscoreESV_SV_EEEEENS4_13SM90_TMA_LOADENS4_14ComposedLayoutINS4_7SwizzleILi2ELi4ELi3EEENS4_18smem_ptr_flag_bitsILi8EEENSR_INS5_IJNSA_ILi8EEESI_EEENS5_IJSI_SC_EEEEEEEvNS4_8identityENS4_23SM90_TMA_LOAD_MULTICASTES18_vS19_EENS_8epilogue10collective6detail29Sm90TmaWarpSpecializedAdapterINS1D_15DefaultEpilogueIaSK_SK_NS1C_6thread17LinearCombinationIaLi1EiiLNS1H_9ScaleType4KindE0ELNS_15FloatRoundStyleE2EaEENS1_15EpilogueDefaultEEEEEvvEEEEvNT_6ParamsE --------------------------
	.section	.nv.info._ZN7cutlass13device_kernelINS_4gemm6kernel13GemmUniversalIN4cute5tupleIJiiiiEEENS1_10collective13CollectiveMmaINS1_34MainloopSm90TmaGmmaWarpSpecializedILi17ENS5_IJNS4_1CILi2EEENSA_ILi1EEESC_EEENS1_35KernelTmaWarpSpecializedCooperativeEEENS5_IJNSA_ILi128EEENSA_ILi80EEENSA_ILi64EEEEEEaNS5_IJlSC_lEEEaSK_NS4_8TiledMMAINS4_8MMA_AtomIJNS4_4SM904GMMA26MMA_64x16x32_S32S8S8_SS_TNEEEENS4_6LayoutISD_NS5_IJSC_NSA_ILi0EEESS_EEEEENS5_IJNS4_10UnderscoreESV_SV_EEEEENS4_13SM90_TMA_LOADENS4_14ComposedLayoutINS4_7SwizzleILi2ELi4ELi3EEENS4_18smem_ptr_flag_bitsILi8EEENSR_INS5_IJNSA_ILi8EEESI_EEENS5_IJSI_SC_EEEEEEEvNS4_8identityENS4_23SM90_TMA_LOAD_MULTICASTES18_vS19_EENS_8epilogue10collective6detail29Sm90TmaWarpSpecializedAdapterINS1D_15DefaultEpilogueIaSK_SK_NS1C_6thread17LinearCombinationIaLi1EiiLNS1H_9ScaleType4KindE0ELNS_15FloatRoundStyleE2EaEENS1_15EpilogueDefaultEEEEEvvEEEEvNT_6ParamsE,"",@"SHT_CUDA_INFO"
	.sectionflags	@""
	.align	4


	//----- nvinfo : EIATTR_CUDA_API_VERSION
	.align		4
        /*0000*/ 	.byte	0x04, 0x37
        /*0002*/ 	.short	(.L_21 - .L_20)
.L_20:
        /*0004*/ 	.word	0x00000082


	//----- nvinfo : EIATTR_KPARAM_INFO
	.align		4
.L_21:
        /*0008*/ 	.byte	0x04, 0x17
        /*000a*/ 	.short	(.L_23 - .L_22)
.L_22:
        /*000c*/ 	.word	0x00000000
        /*0010*/ 	.short	0x0000
        /*0012*/ 	.short	0x0070
        /*0014*/ 	.byte	0x00, 0xf0, 0x01, 0x10


	//----- nvinfo : EIATTR_SPARSE_MMA_MASK
	.align		4
.L_23:
        /*0018*/ 	.byte	0x03, 0x50
        /*001a*/ 	.short	0x0000


	//----- nvinfo : EIATTR_MAXREG_COUNT
	.align		4
        /*001c*/ 	.byte	0x03, 0x1b
        /*001e*/ 	.short	0x00a8


	//----- nvinfo : EIATTR_NUM_BARRIERS
	.align		4
        /*0020*/ 	.byte	0x02, 0x4c
        /*0022*/ 	.byte	0x01
	.zero		1


	//----- nvinfo : EIATTR_EXTERNS
	.align		4
        /*0024*/ 	.byte	0x04, 0x0f
        /*0026*/ 	.short	(.L_25 - .L_24)


	//   ....[0]....
	.align		4
.L_24:
        /*0028*/ 	.word	index@(__assertfail)


	//----- nvinfo : EIATTR_MERCURY_ISA_VERSION
	.align		4
.L_25:
        /*002c*/ 	.byte	0x03, 0x5f
        /*002e*/ 	.short	0x0101


	//----- nvinfo : EIATTR_INT_WARP_WIDE_INSTR_OFFSETS
	.align		4
        /*0030*/ 	.byte	0x04, 0x31
        /*0032*/ 	.short	(.L_27 - .L_26)


	//   ....[0]....
.L_26:
        /*0034*/ 	.word	0x00000650


	//   ....[1]....
        /*0038*/ 	.word	0x00000680


	//   ....[2]....
        /*003c*/ 	.word	0x00000840


	//----- nvinfo : EIATTR_COOP_GROUP_MASK_REGIDS
	.align		4
.L_27:
        /*0040*/ 	.byte	0x04, 0x29
        /*0042*/ 	.short	(.L_29 - .L_28)


	//   ....[0]....
.L_28:
        /*0044*/ 	.word	0xffffffff


	//   ....[1]....
        /*0048*/ 	.word	0xffffffff


	//   ....[2]....
        /*004c*/ 	.word	0xffffffff


	//   ....[3]....
        /*0050*/ 	.word	0xffffffff


	//   ....[4]....
        /*0054*/ 	.word	0xffffffff


	//   ....[5]....
        /*0058*/ 	.word	0xffffffff


	//----- nvinfo : EIATTR_COOP_GROUP_INSTR_OFFSETS
	.align		4
.L_29:
        /*005c*/ 	.byte	0x04, 0x28
        /*005e*/ 	.short	(.L_31 - .L_30)


	//   ....[0]....
.L_30:
        /*0060*/ 	.word	0x00000060


	//   ....[1]....
        /*0064*/ 	.word	0x00000070


	//   ....[2]....
        /*0068*/ 	.word	0x00000130


	//   ....[3]....
        /*006c*/ 	.word	0x000004a0


	//   ....[4]....
        /*0070*/ 	.word	0x000009c0


	//   ....[5]....
        /*0074*/ 	.word	0x000013f0


	//----- nvinfo : EIATTR_REG_RECONFIG
	.align		4
.L_31:
        /*0078*/ 	.byte	0x01, 0x54
	.zero		2


	//----- nvinfo : EIATTR_SYSCALL_OFFSETS
	.align		4
        /*007c*/ 	.byte	0x04, 0x46
        /*007e*/ 	.short	(.L_33 - .L_32)


	//   ....[0]....
.L_32:
        /*0080*/ 	.word	0x000015b0


	//----- nvinfo : EIATTR_MBARRIER_INSTR_OFFSETS
	.align		4
.L_33:
        /*0084*/ 	.byte	0x04, 0x39
        /*0086*/ 	.short	(.L_35 - .L_34)


	//   ....[0]....
.L_34:
        /*0088*/ 	.word	0x00000250
        /*008c*/ 	.word	0x000000ff
        /*0090*/ 	.word	0x00000000
        /*0094*/ 	.short	0x0100
        /*0096*/ 	.byte	0x08
	.zero		1


	//   ....[1]....
        /*0098*/ 	.word	0x00000260
        /*009c*/ 	.word	0x000000ff
        /*00a0*/ 	.word	0x00000088
        /*00a4*/ 	.short	0x0100
        /*00a6*/ 	.byte	0x08
	.zero		1


	//   ....[2]....
        /*00a8*/ 	.word	0x00000270
        /*00ac*/ 	.word	0x000000ff
        /*00b0*/ 	.word	0x00000008
        /*00b4*/ 	.short	0x0100
        /*00b6*/ 	.byte	0x08
	.zero		1


	//   ....[3]....
        /*00b8*/ 	.word	0x00000280
        /*00bc*/ 	.word	0x000000ff
        /*00c0*/ 	.word	0x00000090
        /*00c4*/ 	.short	0x0100
        /*00c6*/ 	.byte	0x08
	.zero		1


	//   ....[4]....
        /*00c8*/ 	.word	0x00000290
        /*00cc*/ 	.word	0x000000ff
        /*00d0*/ 	.word	0x00000010
        /*00d4*/ 	.short	0x0100
        /*00d6*/ 	.byte	0x08
	.zero		1


	//   ....[5]....
        /*00d8*/ 	.word	0x000002a0
        /*00dc*/ 	.word	0x000000ff
        /*00e0*/ 	.word	0x00000098
        /*00e4*/ 	.short	0x0100
        /*00e6*/ 	.byte	0x08
	.zero		1


	//   ....[6]....
        /*00e8*/ 	.word	0x000002b0
        /*00ec*/ 	.word	0x000000ff
        /*00f0*/ 	.word	0x00000018
        /*00f4*/ 	.short	0x0100
        /*00f6*/ 	.byte	0x08
	.zero		1


	//   ....[7]....
        /*00f8*/ 	.word	0x000002c0
        /*00fc*/ 	.word	0x000000ff
        /*0100*/ 	.word	0x000000a0
        /*0104*/ 	.short	0x0100
        /*0106*/ 	.byte	0x08
	.zero		1


	//   ....[8]....
        /*0108*/ 	.word	0x000002d0
        /*010c*/ 	.word	0x000000ff
        /*0110*/ 	.word	0x00000020
        /*0114*/ 	.short	0x0100
        /*0116*/ 	.byte	0x08
	.zero		1


	//   ....[9]....
        /*0118*/ 	.word	0x000002e0
        /*011c*/ 	.word	0x000000ff
        /*0120*/ 	.word	0x000000a8
        /*0124*/ 	.short	0x0100
        /*0126*/ 	.byte	0x08
	.zero		1


	//   ....[10]....
        /*0128*/ 	.word	0x000002f0
        /*012c*/ 	.word	0x000000ff
        /*0130*/ 	.word	0x00000028
        /*0134*/ 	.short	0x0100
        /*0136*/ 	.byte	0x08
	.zero		1


	//   ....[11]....
        /*0138*/ 	.word	0x00000300
        /*013c*/ 	.word	0x000000ff
        /*0140*/ 	.word	0x000000b0
        /*0144*/ 	.short	0x0100
        /*0146*/ 	.byte	0x08
	.zero		1


	//   ....[12]....
        /*0148*/ 	.word	0x00000310
        /*014c*/ 	.word	0x000000ff
        /*0150*/ 	.word	0x00000030
        /*0154*/ 	.short	0x0100
        /*0156*/ 	.byte	0x08
	.zero		1


	//   ....[13]....
        /*0158*/ 	.word	0x00000320
        /*015c*/ 	.word	0x000000ff
        /*0160*/ 	.word	0x000000b8
        /*0164*/ 	.short	0x0100
        /*0166*/ 	.byte	0x08
	.zero		1


	//   ....[14]....
        /*0168*/ 	.word	0x00000330
        /*016c*/ 	.word	0x000000ff
        /*0170*/ 	.word	0x00000038
        /*0174*/ 	.short	0x0100
        /*0176*/ 	.byte	0x08
	.zero		1


	//   ....[15]....
        /*0178*/ 	.word	0x00000340
        /*017c*/ 	.word	0x000000ff
        /*0180*/ 	.word	0x000000c0
        /*0184*/ 	.short	0x0100
        /*0186*/ 	.byte	0x08
	.zero		1


	//   ....[16]....
        /*0188*/ 	.word	0x00000350
        /*018c*/ 	.word	0x000000ff
        /*0190*/ 	.word	0x00000040
        /*0194*/ 	.short	0x0100
        /*0196*/ 	.byte	0x08
	.zero		1


	//   ....[17]....
        /*0198*/ 	.word	0x00000360
        /*019c*/ 	.word	0x000000ff
        /*01a0*/ 	.word	0x000000c8
        /*01a4*/ 	.short	0x0100
        /*01a6*/ 	.byte	0x08
	.zero		1


	//   ....[18]....
        /*01a8*/ 	.word	0x00000370
        /*01ac*/ 	.word	0x000000ff
        /*01b0*/ 	.word	0x00000048
        /*01b4*/ 	.short	0x0100
        /*01b6*/ 	.byte	0x08
	.zero		1


	//   ....[19]....
        /*01b8*/ 	.word	0x00000380
        /*01bc*/ 	.word	0x000000ff
        /*01c0*/ 	.word	0x000000d0
        /*01c4*/ 	.short	0x0100
        /*01c6*/ 	.byte	0x08
	.zero		1


	//   ....[20]....
        /*01c8*/ 	.word	0x00000390
        /*01cc*/ 	.word	0x000000ff
        /*01d0*/ 	.word	0x00000050
        /*01d4*/ 	.short	0x0100
        /*01d6*/ 	.byte	0x08
	.zero		1


	//   ....[21]....
        /*01d8*/ 	.word	0x000003a0
        /*01dc*/ 	.word	0x000000ff
        /*01e0*/ 	.word	0x000000d8
        /*01e4*/ 	.short	0x0100
        /*01e6*/ 	.byte	0x08
	.zero		1


	//   ....[22]....
        /*01e8*/ 	.word	0x000003b0
        /*01ec*/ 	.word	0x000000ff
        /*01f0*/ 	.word	0x00000058
        /*01f4*/ 	.short	0x0100
        /*01f6*/ 	.byte	0x08
	.zero		1


	//   ....[23]....
        /*01f8*/ 	.word	0x000003c0
        /*01fc*/ 	.word	0x000000ff
        /*0200*/ 	.word	0x000000e0
        /*0204*/ 	.short	0x0100
        /*0206*/ 	.byte	0x08
	.zero		1


	//   ....[24]....
        /*0208*/ 	.word	0x000003d0
        /*020c*/ 	.word	0x000000ff
        /*0210*/ 	.word	0x00000060
        /*0214*/ 	.short	0x0100
        /*0216*/ 	.byte	0x08
	.zero		1


	//   ....[25]....
        /*0218*/ 	.word	0x000003e0
        /*021c*/ 	.word	0x000000ff
        /*0220*/ 	.word	0x000000e8
        /*0224*/ 	.short	0x0100
        /*0226*/ 	.byte	0x08
	.zero		1


	//   ....[26]....
        /*0228*/ 	.word	0x000003f0
        /*022c*/ 	.word	0x000000ff
        /*0230*/ 	.word	0x00000068
        /*0234*/ 	.short	0x0100
        /*0236*/ 	.byte	0x08
	.zero		1


	//   ....[27]....
        /*0238*/ 	.word	0x00000400
        /*023c*/ 	.word	0x000000ff
        /*0240*/ 	.word	0x000000f0
        /*0244*/ 	.short	0x0100
        /*0246*/ 	.byte	0x08
	.zero		1


	//   ....[28]....
        /*0248*/ 	.word	0x00000410
        /*024c*/ 	.word	0x000000ff
        /*0250*/ 	.word	0x00000070
        /*0254*/ 	.short	0x0100
        /*0256*/ 	.byte	0x08
	.zero		1


	//   ....[29]....
        /*0258*/ 	.word	0x00000420
        /*025c*/ 	.word	0x000000ff
        /*0260*/ 	.word	0x000000f8
        /*0264*/ 	.short	0x0100
        /*0266*/ 	.byte	0x08
	.zero		1


	//   ....[30]....
        /*0268*/ 	.word	0x00000430
        /*026c*/ 	.word	0x000000ff
        /*0270*/ 	.word	0x00000078
        /*0274*/ 	.short	0x0100
        /*0276*/ 	.byte	0x08
	.zero		1


	//   ....[31]....
        /*0278*/ 	.word	0x00000440
        /*027c*/ 	.word	0x000000ff
        /*0280*/ 	.word	0x00000100
        /*0284*/ 	.short	0x0100
        /*0286*/ 	.byte	0x08
	.zero		1


	//   ....[32]....
        /*0288*/ 	.word	0x00000450
        /*028c*/ 	.word	0x000000ff
        /*0290*/ 	.word	0x00000080
        /*0294*/ 	.short	0x0100
        /*0296*/ 	.byte	0x08
	.zero		1


	//   ....[33]....
        /*0298*/ 	.word	0x00000460
        /*029c*/ 	.word	0x000000ff
        /*02a0*/ 	.word	0x00000108
        /*02a4*/ 	.short	0x0100
        /*02a6*/ 	.byte	0x08
	.zero		1


	//   ....[34]....
        /*02a8*/ 	.word	0x000008c0
        /*02ac*/ 	.word	0x000000ff
        /*02b0*/ 	.word	0x00000120
        /*02b4*/ 	.short	0x0100
        /*02b6*/ 	.byte	0x06
	.zero		1


	//   ....[35]....
        /*02b8*/ 	.word	0x00000950
        /*02bc*/ 	.word	0x000000ff
        /*02c0*/ 	.word	0x00000128
        /*02c4*/ 	.short	0x0100
        /*02c6*/ 	.byte	0x06
	.zero		1


	//   ....[36]....
        /*02c8*/ 	.word	0x00001680
        /*02cc*/ 	.word	0x00000003
        /*02d0*/ 	.word	0x00000000
        /*02d4*/ 	.short	0x010a
        /*02d6*/ 	.byte	0x3f
	.zero		1


	//   ....[37]....
        /*02d8*/ 	.word	0x000016c0
        /*02dc*/ 	.word	0x00000003
        /*02e0*/ 	.word	0x00000000
        /*02e4*/ 	.short	0x010a
        /*02e6*/ 	.byte	0x3f
	.zero		1


	//   ....[38]....
        /*02e8*/ 	.word	0x00001ce0
        /*02ec*/ 	.word	0x00000005
        /*02f0*/ 	.word	0x00000000
        /*02f4*/ 	.short	0x010a
        /*02f6*/ 	.byte	0x3f
	.zero		1


	//   ....[39]....
        /*02f8*/ 	.word	0x00001d20
        /*02fc*/ 	.word	0x00000005
        /*0300*/ 	.word	0x00000000
        /*0304*/ 	.short	0x010a
        /*0306*/ 	.byte	0x3f
	.zero		1


	//   ....[40]....
        /*0308*/ 	.word	0x000021a0
        /*030c*/ 	.word	0x00000004
        /*0310*/ 	.word	0x00000000
        /*0314*/ 	.short	0x0101
        /*0316*/ 	.byte	0x3f
	.zero		1


	//   ....[41]....
        /*0318*/ 	.word	0x000023c0
        /*031c*/ 	.word	0x00000000
        /*0320*/ 	.word	0x00000000
        /*0324*/ 	.short	0x0101
        /*0326*/ 	.byte	0x3f
	.zero		1


	//   ....[42]....
        /*0328*/ 	.word	0x00005900
        /*032c*/ 	.word	0x00000017
        /*0330*/ 	.word	0x00000088
        /*0334*/ 	.short	0x010a
        /*0336*/ 	.byte	0x3f
	.zero		1


	//   ....[43]....
        /*0338*/ 	.word	0x00005c70
        /*033c*/ 	.word	0x00000003
        /*0340*/ 	.word	0x00000128
        /*0344*/ 	.short	0x0101
        /*0346*/ 	.byte	0x3f
	.zero		1


	//   ....[44]....
        /*0348*/ 	.word	0x000063d0
        /*034c*/ 	.word	0x00000007
        /*0350*/ 	.word	0x00000000
        /*0354*/ 	.short	0x010a
        /*0356*/ 	.byte	0x3f
	.zero		1


	//   ....[45]....
        /*0358*/ 	.word	0x00006450
        /*035c*/ 	.word	0x00000008
        /*0360*/ 	.word	0x00000000
        /*0364*/ 	.short	0x010a
        /*0366*/ 	.byte	0x3f
	.zero		1


	//   ....[46]....
        /*0368*/ 	.word	0x000064e0
        /*036c*/ 	.word	0x00000009
        /*0370*/ 	.word	0x00000000
        /*0374*/ 	.short	0x010a
        /*0376*/ 	.byte	0x3f
	.zero		1


	//   ....[47]....
        /*0378*/ 	.word	0x00006570
        /*037c*/ 	.word	0x00000008
        /*0380*/ 	.word	0x00000000
        /*0384*/ 	.short	0x010a
        /*0386*/ 	.byte	0x3f
	.zero		1


	//   ....[48]....
        /*0388*/ 	.word	0x00006600
        /*038c*/ 	.word	0x00000009
        /*0390*/ 	.word	0x00000000
        /*0394*/ 	.short	0x010a
        /*0396*/ 	.byte	0x3f
	.zero		1


	//   ....[49]....
        /*0398*/ 	.word	0x00006690
        /*039c*/ 	.word	0x00000008
        /*03a0*/ 	.word	0x00000000
        /*03a4*/ 	.short	0x010a
        /*03a6*/ 	.byte	0x3f
	.zero		1


	//   ....[50]....
        /*03a8*/ 	.word	0x00006720
        /*03ac*/ 	.word	0x00000009
        /*03b0*/ 	.word	0x00000000
        /*03b4*/ 	.short	0x010a
        /*03b6*/ 	.byte	0x3f
	.zero		1


	//   ....[51]....
        /*03b8*/ 	.word	0x000067b0
        /*03bc*/ 	.word	0x00000008
        /*03c0*/ 	.word	0x00000000
        /*03c4*/ 	.short	0x010a
        /*03c6*/ 	.byte	0x3f
	.zero		1


	//   ....[52]....
        /*03c8*/ 	.word	0x00006840
        /*03cc*/ 	.word	0x00000009
        /*03d0*/ 	.word	0x00000000
        /*03d4*/ 	.short	0x010a
        /*03d6*/ 	.byte	0x3f
	.zero		1


	//   ....[53]....
        /*03d8*/ 	.word	0x000068d0
        /*03dc*/ 	.word	0x00000008
        /*03e0*/ 	.word	0x00000000
        /*03e4*/ 	.short	0x010a
        /*03e6*/ 	.byte	0x3f
	.zero		1


	//   ....[54]....
        /*03e8*/ 	.word	0x00006960
        /*03ec*/ 	.word	0x00000009
        /*03f0*/ 	.word	0x00000000
        /*03f4*/ 	.short	0x010a
        /*03f6*/ 	.byte	0x3f
	.zero		1


	//   ....[55]....
        /*03f8*/ 	.word	0x000069f0
        /*03fc*/ 	.word	0x00000008
        /*0400*/ 	.word	0x00000000
        /*0404*/ 	.short	0x010a
        /*0406*/ 	.byte	0x3f
	.zero		1


	//   ....[56]....
        /*0408*/ 	.word	0x00006a80
        /*040c*/ 	.word	0x00000009
        /*0410*/ 	.word	0x00000000
        /*0414*/ 	.short	0x010a
        /*0416*/ 	.byte	0x3f
	.zero		1


	//   ....[57]....
        /*0418*/ 	.word	0x00006b10
        /*041c*/ 	.word	0x00000008
        /*0420*/ 	.word	0x00000000
        /*0424*/ 	.short	0x010a
        /*0426*/ 	.byte	0x3f
	.zero		1


	//   ....[58]....
        /*0428*/ 	.word	0x00006ba0
        /*042c*/ 	.word	0x00000009
        /*0430*/ 	.word	0x00000000
        /*0434*/ 	.short	0x010a
        /*0436*/ 	.byte	0x3f
	.zero		1


	//   ....[59]....
        /*0438*/ 	.word	0x00006c30
        /*043c*/ 	.word	0x00000006
        /*0440*/ 	.word	0x00000000
        /*0444*/ 	.short	0x010a
        /*0446*/ 	.byte	0x3f
	.zero		1


	//   ....[60]....
        /*0448*/ 	.word	0x00006cc0
        /*044c*/ 	.word	0x00000003
        /*0450*/ 	.word	0x00000000
        /*0454*/ 	.short	0x010a
        /*0456*/ 	.byte	0x3f
	.zero		1


	//   ....[61]....
        /*0458*/ 	.word	0x00006d20
        /*045c*/ 	.word	0x00000003
        /*0460*/ 	.word	0x00000000
        /*0464*/ 	.short	0x010a
        /*0466*/ 	.byte	0x3f
	.zero		1


	//   ....[62]....
        /*0468*/ 	.word	0x00006d70
        /*046c*/ 	.word	0x00000005
        /*0470*/ 	.word	0x00000000
        /*0474*/ 	.short	0x010a
        /*0476*/ 	.byte	0x3f
	.zero		1


	//   ....[63]....
        /*0478*/ 	.word	0x00006e40
        /*047c*/ 	.word	0x00000017
        /*0480*/ 	.word	0x00000088
        /*0484*/ 	.short	0x010a
        /*0486*/ 	.byte	0x3f
	.zero		1


	//   ....[64]....
        /*0488*/ 	.word	0x00006f10
        /*048c*/ 	.word	0x00000007
        /*0490*/ 	.word	0x00000000
        /*0494*/ 	.short	0x010a
        /*0496*/ 	.byte	0x3f
	.zero		1


	//   ....[65]....
        /*0498*/ 	.word	0x00006f60
        /*049c*/ 	.word	0x00000008
        /*04a0*/ 	.word	0x00000000
        /*04a4*/ 	.short	0x010a
        /*04a6*/ 	.byte	0x3f
	.zero		1


	//   ....[66]....
        /*04a8*/ 	.word	0x00006fb0
        /*04ac*/ 	.word	0x00000009
        /*04b0*/ 	.word	0x00000000
        /*04b4*/ 	.short	0x010a
        /*04b6*/ 	.byte	0x3f
	.zero		1


	//   ....[67]....
        /*04b8*/ 	.word	0x00007000
        /*04bc*/ 	.word	0x00000008
        /*04c0*/ 	.word	0x00000000
        /*04c4*/ 	.short	0x010a
        /*04c6*/ 	.byte	0x3f
	.zero		1


	//   ....[68]....
        /*04c8*/ 	.word	0x00007050
        /*04cc*/ 	.word	0x00000009
        /*04d0*/ 	.word	0x00000000
        /*04d4*/ 	.short	0x010a
        /*04d6*/ 	.byte	0x3f
	.zero		1


	//   ....[69]....
        /*04d8*/ 	.word	0x000070a0
        /*04dc*/ 	.word	0x00000008
        /*04e0*/ 	.word	0x00000000
        /*04e4*/ 	.short	0x010a
        /*04e6*/ 	.byte	0x3f
	.zero		1


	//   ....[70]....
        /*04e8*/ 	.word	0x000070f0
        /*04ec*/ 	.word	0x00000009
        /*04f0*/ 	.word	0x00000000
        /*04f4*/ 	.short	0x010a
        /*04f6*/ 	.byte	0x3f
	.zero		1


	//   ....[71]....
        /*04f8*/ 	.word	0x00007140
        /*04fc*/ 	.word	0x00000008
        /*0500*/ 	.word	0x00000000
        /*0504*/ 	.short	0x010a
        /*0506*/ 	.byte	0x3f
	.zero		1


	//   ....[72]....
        /*0508*/ 	.word	0x00007190
        /*050c*/ 	.word	0x00000009
        /*0510*/ 	.word	0x00000000
        /*0514*/ 	.short	0x010a
        /*0516*/ 	.byte	0x3f
	.zero		1


	//   ....[73]....
        /*0518*/ 	.word	0x000071e0
        /*051c*/ 	.word	0x00000008
        /*0520*/ 	.word	0x00000000
        /*0524*/ 	.short	0x010a
        /*0526*/ 	.byte	0x3f
	.zero		1


	//   ....[74]....
        /*0528*/ 	.word	0x00007230
        /*052c*/ 	.word	0x00000009
        /*0530*/ 	.word	0x00000000
        /*0534*/ 	.short	0x010a
        /*0536*/ 	.byte	0x3f
	.zero		1


	//   ....[75]....
        /*0538*/ 	.word	0x00007280
        /*053c*/ 	.word	0x00000008
        /*0540*/ 	.word	0x00000000
        /*0544*/ 	.short	0x010a
        /*0546*/ 	.byte	0x3f
	.zero		1


	//   ....[76]....
        /*0548*/ 	.word	0x000072d0
        /*054c*/ 	.word	0x00000009
        /*0550*/ 	.word	0x00000000
        /*0554*/ 	.short	0x010a
        /*0556*/ 	.byte	0x3f
	.zero		1


	//   ....[77]....
        /*0558*/ 	.word	0x00007320
        /*055c*/ 	.word	0x00000008
        /*0560*/ 	.word	0x00000000
        /*0564*/ 	.short	0x010a
        /*0566*/ 	.byte	0x3f
	.zero		1


	//   ....[78]....
        /*0568*/ 	.word	0x00007370
        /*056c*/ 	.word	0x00000009
        /*0570*/ 	.word	0x00000000
        /*0574*/ 	.short	0x010a
        /*0576*/ 	.byte	0x3f
	.zero		1


	//   ....[79]....
        /*0578*/ 	.word	0x000073c0
        /*057c*/ 	.word	0x00000006
        /*0580*/ 	.word	0x00000000
        /*0584*/ 	.short	0x010a
        /*0586*/ 	.byte	0x3f
	.zero		1


	//----- nvinfo : EIATTR_NUM_MBARRIERS
	.align		4
.L_35:
        /*0588*/ 	.byte	0x03, 0x38
        /*058a*/ 	.short	0x0024


	//----- nvinfo : EIATTR_EXIT_INSTR_OFFSETS
	.align		4
        /*058c*/ 	.byte	0x04, 0x1c
        /*058e*/ 	.short	(.L_37 - .L_36)


	//   ....[0]....
.L_36:
        /*0590*/ 	.word	0x00000b20


	//   ....[1]....
        /*0594*/ 	.word	0x00001330


	//   ....[2]....
        /*0598*/ 	.word	0x00005010


	//   ....[3]....
        /*059c*/ 	.word	0x00005570


	//   ....[4]....
        /*05a0*/ 	.word	0x00006d10


	//----- nvinfo : EIATTR_MAX_THREADS
	.align		4
.L_37:
        /*05a4*/ 	.byte	0x04, 0x05
        /*05a6*/ 	.short	(.L_39 - .L_38)
.L_38:
        /*05a8*/ 	.word	0x00000180
        /*05ac*/ 	.word	0x00000001
        /*05b0*/ 	.word	0x00000001


	//----- nvinfo : EIATTR_CRS_STACK_SIZE
	.align		4
.L_39:
        /*05b4*/ 	.byte	0x04, 0x1e
        /*05b6*/ 	.short	(.L_41 - .L_40)
.L_40:
        /*05b8*/ 	.word	0x00000000


	//----- nvinfo : EIATTR_CBANK_PARAM_SIZE
	.align		4
.L_41:
        /*05bc*/ 	.byte	0x03, 0x19
        /*05be*/ 	.short	0x0470


	//----- nvinfo : EIATTR_PARAM_CBANK
	.align		4
        /*05c0*/ 	.byte	0x04, 0x0a
        /*05c2*/ 	.short	(.L_43 - .L_42)
	.align		4
.L_42:
        /*05c4*/ 	.word	index@(.nv.constant0._ZN7cutlass13device_kernelINS_4gemm6kernel13GemmUniversalIN4cute5tupleIJiiiiEEENS1_10collective13CollectiveMmaINS1_34MainloopSm90TmaGmmaWarpSpecializedILi17ENS5_IJNS4_1CILi2EEENSA_ILi1EEESC_EEENS1_35KernelTmaWarpSpecializedCooperativeEEENS5_IJNSA_ILi128EEENSA_ILi80EEENSA_ILi64EEEEEEaNS5_IJlSC_lEEEaSK_NS4_8TiledMMAINS4_8MMA_AtomIJNS4_4SM904GMMA26MMA_64x16x32_S32S8S8_SS_TNEEEENS4_6LayoutISD_NS5_IJSC_NSA_ILi0EEESS_EEEEENS5_IJNS4_10UnderscoreESV_SV_EEEEENS4_13SM90_TMA_LOADENS4_14ComposedLayoutINS4_7SwizzleILi2ELi4ELi3EEENS4_18smem_ptr_flag_bitsILi8EEENSR_INS5_IJNSA_ILi8EEESI_EEENS5_IJSI_SC_EEEEEEEvNS4_8identityENS4_23SM90_TMA_LOAD_MULTICASTES18_vS19_EENS_8epilogue10collective6detail29Sm90TmaWarpSpecializedAdapterINS1D_15DefaultEpilogueIaSK_SK_NS1C_6thread17LinearCombinationIaLi1EiiLNS1H_9ScaleType4KindE0ELNS_15FloatRoundStyleE2EaEENS1_15EpilogueDefaultEEEEEvvEEEEvNT_6ParamsE)
        /*05c8*/ 	.short	0x0210
        /*05ca*/ 	.short	0x0470


	//----- nvinfo : EIATTR_SW_WAR
	.align		4
.L_43:
        /*05cc*/ 	.byte	0x04, 0x36
        /*05ce*/ 	.short	(.L_45 - .L_44)
.L_44:
        /*05d0*/ 	.word	0x00000008
.L_45:


//--------------------- .nv.callgraph             --------------------------
	.section	.nv.callgraph,"",@"SHT_CUDA_CALLGRAPH"
	.align	4
	.sectionentsize	8
	.align		4
        /*0000*/ 	.word	0x00000000
	.align		4
        /*0004*/ 	.word	0xffffffff
	.align		4
        /*0008*/ 	.word	index@(_ZN7cutlass13device_kernelINS_4gemm6kernel13GemmUniversalIN4cute5tupleIJiiiiEEENS1_10collective13CollectiveMmaINS1_34MainloopSm90TmaGmmaWarpSpecializedILi17ENS5_IJNS4_1CILi2EEENSA_ILi1EEESC_EEENS1_35KernelTmaWarpSpecializedCooperativeEEENS5_IJNSA_ILi128EEENSA_ILi80EEENSA_ILi64EEEEEEaNS5_IJlSC_lEEEaSK_NS4_8TiledMMAINS4_8MMA_AtomIJNS4_4SM904GMMA26MMA_64x16x32_S32S8S8_SS_TNEEEENS4_6LayoutISD_NS5_IJSC_NSA_ILi0EEESS_EEEEENS5_IJNS4_10UnderscoreESV_SV_EEEEENS4_13SM90_TMA_LOADENS4_14ComposedLayoutINS4_7SwizzleILi2ELi4ELi3EEENS4_18smem_ptr_flag_bitsILi8EEENSR_INS5_IJNSA_ILi8EEESI_EEENS5_IJSI_SC_EEEEEEEvNS4_8identityENS4_23SM90_TMA_LOAD_MULTICASTES18_vS19_EENS_8epilogue10collective6detail29Sm90TmaWarpSpecializedAdapterINS1D_15DefaultEpilogueIaSK_SK_NS1C_6thread17LinearCombinationIaLi1EiiLNS1H_9ScaleType4KindE0ELNS_15FloatRoundStyleE2EaEENS1_15EpilogueDefaultEEEEEvvEEEEvNT_6ParamsE)
	.align		4
        /*000c*/ 	.word	index@(__assertfail)
	.align		4
        /*0010*/ 	.word	0x00000000
	.align		4
        /*0014*/ 	.word	0xfffffffe
	.align		4
        /*0018*/ 	.word	0x00000000
	.align		4
        /*001c*/ 	.word	0xfffffffd
	.align		4
        /*0020*/ 	.word	0x00000000
	.align		4
        /*0024*/ 	.word	0xfffffffc


//--------------------- .nv.constant4             --------------------------
	.section	.nv.constant4,"a",@progbits
	.align	8
	.align		8
.nv.constant4:
        /*0000*/ 	.dword	__assertfail
	.align		8
        /*0008*/ 	.dword	__unnamed_1
	.align		8
        /*0010*/ 	.dword	_ZN40_INTERNAL_5164f4b2_4_k_cu_90658589_169064cuda3std3__45__cpo5beginE
	.align		8
        /*0018*/ 	.dword	_ZN40_INTERNAL_5164f4b2_4_k_cu_90658589_169064cuda3std3__45__cpo3endE
	.align		8
        /*0020*/ 	.dword	_ZN40_INTERNAL_5164f4b2_4_k_cu_90658589_169064cuda3std3__45__cpo6cbeginE
	.align		8
        /*0028*/ 	.dword	_ZN40_INTERNAL_5164f4b2_4_k_cu_90658589_169064cuda3std3__45__cpo4cendE
	.align		8
        /*0030*/ 	.dword	_ZN40_INTERNAL_5164f4b2_4_k_cu_90658589_169064cuda3std3__442_GLOBAL__N__5164f4b2_4_k_cu_90658589_169066ignoreE
	.align		8
        /*0038*/ 	.dword	_ZN40_INTERNAL_5164f4b2_4_k_cu_90658589_169064cuda3std3__419piecewise_constructE
	.align		8
        /*0040*/ 	.dword	_ZN40_INTERNAL_5164f4b2_4_k_cu_90658589_169064cuda3std3__48in_placeE
	.align		8
        /*0048*/ 	.dword	_ZN40_INTERNAL_5164f4b2_4_k_cu_90658589_169064cuda3std6ranges3__45__cpo4swapE
	.align		8
        /*0050*/ 	.dword	_ZN40_INTERNAL_5164f4b2_4_k_cu_90658589_169064cuda3std6ranges3__45__cpo9iter_moveE
	.align		8
        /*0058*/ 	.dword	_ZN40_INTERNAL_5164f4b2_4_k_cu_90658589_169064cute7productE
	.align		8
        /*0060*/ 	.dword	_ZN40_INTERNAL_5164f4b2_4_k_cu_90658589_169064cute1_E
	.align		8
        /*0068*/ 	.dword	$str$22
	.align		8
        /*0070*/ 	.dword	$str$23


//--------------------- .text._ZN7cutlass13device_kernelINS_4gemm6kernel13GemmUniversalIN4cute5tupleIJiiiiEEENS1_10collective13CollectiveMmaINS1_34MainloopSm90TmaGmmaWarpSpecializedILi17ENS5_IJNS4_1CILi2EEENSA_ILi1EEESC_EEENS1_35KernelTmaWarpSpecializedCooperativeEEENS5_IJNSA_ILi128EEENSA_ILi80EEENSA_ILi64EEEEEEaNS5_IJlSC_lEEEaSK_NS4_8TiledMMAINS4_8MMA_AtomIJNS4_4SM904GMMA26MMA_64x16x32_S32S8S8_SS_TNEEEENS4_6LayoutISD_NS5_IJSC_NSA_ILi0EEESS_EEEEENS5_IJNS4_10UnderscoreESV_SV_EEEEENS4_13SM90_TMA_LOADENS4_14ComposedLayoutINS4_7SwizzleILi2ELi4ELi3EEENS4_18smem_ptr_flag_bitsILi8EEENSR_INS5_IJNSA_ILi8EEESI_EEENS5_IJSI_SC_EEEEEEEvNS4_8identityENS4_23SM90_TMA_LOAD_MULTICASTES18_vS19_EENS_8epilogue10collective6detail29Sm90TmaWarpSpecializedAdapterINS1D_15DefaultEpilogueIaSK_SK_NS1C_6thread17LinearCombinationIaLi1EiiLNS1H_9ScaleType4KindE0ELNS_15FloatRoundStyleE2EaEENS1_15EpilogueDefaultEEEEEvvEEEEvNT_6ParamsE --------------------------
	.section	.text._ZN7cutlass13device_kernelINS_4gemm6kernel13GemmUniversalIN4cute5tupleIJiiiiEEENS1_10collective13CollectiveMmaINS1_34MainloopSm90TmaGmmaWarpSpecializedILi17ENS5_IJNS4_1CILi2EEENSA_ILi1EEESC_EEENS1_35KernelTmaWarpSpecializedCooperativeEEENS5_IJNSA_ILi128EEENSA_ILi80EEENSA_ILi64EEEEEEaNS5_IJlSC_lEEEaSK_NS4_8TiledMMAINS4_8MMA_AtomIJNS4_4SM904GMMA26MMA_64x16x32_S32S8S8_SS_TNEEEENS4_6LayoutISD_NS5_IJSC_NSA_ILi0EEESS_EEEEENS5_IJNS4_10UnderscoreESV_SV_EEEEENS4_13SM90_TMA_LOADENS4_14ComposedLayoutINS4_7SwizzleILi2ELi4ELi3EEENS4_18smem_ptr_flag_bitsILi8EEENSR_INS5_IJNSA_ILi8EEESI_EEENS5_IJSI_SC_EEEEEEEvNS4_8identityENS4_23SM90_TMA_LOAD_MULTICASTES18_vS19_EENS_8epilogue10collective6detail29Sm90TmaWarpSpecializedAdapterINS1D_15DefaultEpilogueIaSK_SK_NS1C_6thread17LinearCombinationIaLi1EiiLNS1H_9ScaleType4KindE0ELNS_15FloatRoundStyleE2EaEENS1_15EpilogueDefaultEEEEEvvEEEEvNT_6ParamsE,"ax",@progbits
	.align	128
.text._ZN7cutlass13device_kernelINS_4gemm6kernel13GemmUniversalIN4cute5tupleIJiiiiEEENS1_10collective13CollectiveMmaINS1_34MainloopSm90TmaGmmaWarpSpecializedILi17ENS5_IJNS4_1CILi2EEENSA_ILi1EEESC_EEENS1_35KernelTmaWarpSpecializedCooperativeEEENS5_IJNSA_ILi128EEENSA_ILi80EEENSA_ILi64EEEEEEaNS5_IJlSC_lEEEaSK_NS4_8TiledMMAINS4_8MMA_AtomIJNS4_4SM904GMMA26MMA_64x16x32_S32S8S8_SS_TNEEEENS4_6LayoutISD_NS5_IJSC_NSA_ILi0EEESS_EEEEENS5_IJNS4_10UnderscoreESV_SV_EEEEENS4_13SM90_TMA_LOADENS4_14ComposedLayoutINS4_7SwizzleILi2ELi4ELi3EEENS4_18smem_ptr_flag_bitsILi8EEENSR_INS5_IJNSA_ILi8EEESI_EEENS5_IJSI_SC_EEEEEEEvNS4_8identityENS4_23SM90_TMA_LOAD_MULTICASTES18_vS19_EENS_8epilogue10collective6detail29Sm90TmaWarpSpecializedAdapterINS1D_15DefaultEpilogueIaSK_SK_NS1C_6thread17LinearCombinationIaLi1EiiLNS1H_9ScaleType4KindE0ELNS_15FloatRoundStyleE2EaEENS1_15EpilogueDefaultEEEEEvvEEEEvNT_6ParamsE:
        .type           _ZN7cutlass13device_kernelINS_4gemm6kernel13GemmUniversalIN4cute5tupleIJiiiiEEENS1_10collective13CollectiveMmaINS1_34MainloopSm90TmaGmmaWarpSpecializedILi17ENS5_IJNS4_1CILi2EEENSA_ILi1EEESC_EEENS1_35KernelTmaWarpSpecializedCooperativeEEENS5_IJNSA_ILi128EEENSA_ILi80EEENSA_ILi64EEEEEEaNS5_IJlSC_lEEEaSK_NS4_8TiledMMAINS4_8MMA_AtomIJNS4_4SM904GMMA26MMA_64x16x32_S32S8S8_SS_TNEEEENS4_6LayoutISD_NS5_IJSC_NSA_ILi0EEESS_EEEEENS5_IJNS4_10UnderscoreESV_SV_EEEEENS4_13SM90_TMA_LOADENS4_14ComposedLayoutINS4_7SwizzleILi2ELi4ELi3EEENS4_18smem_ptr_flag_bitsILi8EEENSR_INS5_IJNSA_ILi8EEESI_EEENS5_IJSI_SC_EEEEEEEvNS4_8identityENS4_23SM90_TMA_LOAD_MULTICASTES18_vS19_EENS_8epilogue10collective6detail29Sm90TmaWarpSpecializedAdapterINS1D_15DefaultEpilogueIaSK_SK_NS1C_6thread17LinearCombinationIaLi1EiiLNS1H_9ScaleType4KindE0ELNS_15FloatRoundStyleE2EaEENS1_15EpilogueDefaultEEEEEvvEEEEvNT_6ParamsE,@function
        .size           _ZN7cutlass13device_kernelINS_4gemm6kernel13GemmUniversalIN4cute5tupleIJiiiiEEENS1_10collective13CollectiveMmaINS1_34MainloopSm90TmaGmmaWarpSpecializedILi17ENS5_IJNS4_1CILi2EEENSA_ILi1EEESC_EEENS1_35KernelTmaWarpSpecializedCooperativeEEENS5_IJNSA_ILi128EEENSA_ILi80EEENSA_ILi64EEEEEEaNS5_IJlSC_lEEEaSK_NS4_8TiledMMAINS4_8MMA_AtomIJNS4_4SM904GMMA26MMA_64x16x32_S32S8S8_SS_TNEEEENS4_6LayoutISD_NS5_IJSC_NSA_ILi0EEESS_EEEEENS5_IJNS4_10UnderscoreESV_SV_EEEEENS4_13SM90_TMA_LOADENS4_14ComposedLayoutINS4_7SwizzleILi2ELi4ELi3EEENS4_18smem_ptr_flag_bitsILi8EEENSR_INS5_IJNSA_ILi8EEESI_EEENS5_IJSI_SC_EEEEEEEvNS4_8identityENS4_23SM90_TMA_LOAD_MULTICASTES18_vS19_EENS_8epilogue10collective6detail29Sm90TmaWarpSpecializedAdapterINS1D_15DefaultEpilogueIaSK_SK_NS1C_6thread17LinearCombinationIaLi1EiiLNS1H_9ScaleType4KindE0ELNS_15FloatRoundStyleE2EaEENS1_15EpilogueDefaultEEEEEvvEEEEvNT_6ParamsE,(.L_x_182 - _ZN7cutlass13device_kernelINS_4gemm6kernel13GemmUniversalIN4cute5tupleIJiiiiEEENS1_10collective13CollectiveMmaINS1_34MainloopSm90TmaGmmaWarpSpecializedILi17ENS5_IJNS4_1CILi2EEENSA_ILi1EEESC_EEENS1_35KernelTmaWarpSpecializedCooperativeEEENS5_IJNSA_ILi128EEENSA_ILi80EEENSA_ILi64EEEEEEaNS5_IJlSC_lEEEaSK_NS4_8TiledMMAINS4_8MMA_AtomIJNS4_4SM904GMMA26MMA_64x16x32_S32S8S8_SS_TNEEEENS4_6LayoutISD_NS5_IJSC_NSA_ILi0EEESS_EEEEENS5_IJNS4_10UnderscoreESV_SV_EEEEENS4_13SM90_TMA_LOADENS4_14ComposedLayoutINS4_7SwizzleILi2ELi4ELi3EEENS4_18smem_ptr_flag_bitsILi8EEENSR_INS5_IJNSA_ILi8EEESI_EEENS5_IJSI_SC_EEEEEEEvNS4_8identityENS4_23SM90_TMA_LOAD_MULTICASTES18_vS19_EENS_8epilogue10collective6detail29Sm90TmaWarpSpecializedAdapterINS1D_15DefaultEpilogueIaSK_SK_NS1C_6thread17LinearCombinationIaLi1EiiLNS1H_9ScaleType4KindE0ELNS_15FloatRoundStyleE2EaEENS1_15EpilogueDefaultEEEEEvvEEEEvNT_6ParamsE)
        .other          _ZN7cutlass13device_kernelINS_4gemm6kernel13GemmUniversalIN4cute5tupleIJiiiiEEENS1_10collective13CollectiveMmaINS1_34MainloopSm90TmaGmmaWarpSpecializedILi17ENS5_IJNS4_1CILi2EEENSA_ILi1EEESC_EEENS1_35KernelTmaWarpSpecializedCooperativeEEENS5_IJNSA_ILi128EEENSA_ILi80EEENSA_ILi64EEEEEEaNS5_IJlSC_lEEEaSK_NS4_8TiledMMAINS4_8MMA_AtomIJNS4_4SM904GMMA26MMA_64x16x32_S32S8S8_SS_TNEEEENS4_6LayoutISD_NS5_IJSC_NSA_ILi0EEESS_EEEEENS5_IJNS4_10UnderscoreESV_SV_EEEEENS4_13SM90_TMA_LOADENS4_14ComposedLayoutINS4_7SwizzleILi2ELi4ELi3EEENS4_18smem_ptr_flag_bitsILi8EEENSR_INS5_IJNSA_ILi8EEESI_EEENS5_IJSI_SC_EEEEEEEvNS4_8identityENS4_23SM90_TMA_LOAD_MULTICASTES18_vS19_EENS_8epilogue10collective6detail29Sm90TmaWarpSpecializedAdapterINS1D_15DefaultEpilogueIaSK_SK_NS1C_6thread17LinearCombinationIaLi1EiiLNS1H_9ScaleType4KindE0ELNS_15FloatRoundStyleE2EaEENS1_15EpilogueDefaultEEEEEvvEEEEvNT_6ParamsE,@"STO_CUDA_ENTRY STV_DEFAULT"
_ZN7cutlass13device_kernelINS_4gemm6kernel13GemmUniversalIN4cute5tupleIJiiiiEEENS1_10collective13CollectiveMmaINS1_34MainloopSm90TmaGmmaWarpSpecializedILi17ENS5_IJNS4_1CILi2EEENSA_ILi1EEESC_EEENS1_35KernelTmaWarpSpecializedCooperativeEEENS5_IJNSA_ILi128EEENSA_ILi80EEENSA_ILi64EEEEEEaNS5_IJlSC_lEEEaSK_NS4_8TiledMMAINS4_8MMA_AtomIJNS4_4SM904GMMA26MMA_64x16x32_S32S8S8_SS_TNEEEENS4_6LayoutISD_NS5_IJSC_NSA_ILi0EEESS_EEEEENS5_IJNS4_10UnderscoreESV_SV_EEEEENS4_13SM90_TMA_LOADENS4_14ComposedLayoutINS4_7SwizzleILi2ELi4ELi3EEENS4_18smem_ptr_flag_bitsILi8EEENSR_INS5_IJNSA_ILi8EEESI_EEENS5_IJSI_SC_EEEEEEEvNS4_8identityENS4_23SM90_TMA_LOAD_MULTICASTES18_vS19_EENS_8epilogue10collective6detail29Sm90TmaWarpSpecializedAdapterINS1D_15DefaultEpilogueIaSK_SK_NS1C_6thread17LinearCombinationIaLi1EiiLNS1H_9ScaleType4KindE0ELNS_15FloatRoundStyleE2EaEENS1_15EpilogueDefaultEEEEEvvEEEEvNT_6ParamsE:
[----:B------:R-:W0:Y:S01]  /*0000*/  LDC R1, c[0x0][0x28] ;  /* 0x00000a00ff017b82 */ /* 0x000e220000000800 */
[----:B------:R-:W1:Y:S01]  /*0010*/  S2R R18, SR_TID.X ;  /* 0x0000000000127919 */ /* 0x000e620000002100 */
[----:B------:R-:W-:Y:S01]  /*0020*/  ELECT P0, URZ, PT ;  /* 0x00000000003f782f */ /* 0x000fe20003800000 */
[----:B------:R-:W-:Y:S01]  /*0030*/  BSSY B0, `(.L_x_0) ;  /* 0x000000f000007945 */ /* 0x000fe20003800000 */
[--C-:B-1----:R-:W-:Y:S02]  /*0040*/  SHF.R.U32.HI R0, RZ, 0x5, R18.reuse ;  /* 0x00000005ff007819 */ /* 0x102fe40000011612 */
[----:B------:R-:W-:-:S03]  /*0050*/  SHF.R.U32.HI R3, RZ, 0x7, R18 ;  /* 0x00000007ff037819 */ /* 0x000fc60000011612 */
[----:B------:R-:W1:Y:S04]  /*0060*/  SHFL.IDX PT, R2, R0, RZ, 0x1f ;  /* 0x00001fff00027589 */ /* 0x000e6800000e0000 */
[----:B------:R2:W3:Y:S01]  /*0070*/  SHFL.IDX PT, R5, R3, RZ, 0x1f ;  /* 0x00001fff03057589 */ /* 0x0004e200000e0000 */
[----:B-1----:R-:W-:-:S13]  /*0080*/  ISETP.NE.OR P0, PT, R2, RZ, !P0 ;  /* 0x000000ff0200720c */ /* 0x002fda0004705670 */
[----:B0-23--:R-:W-:Y:S05]  /*0090*/  @P0 BRA `(.L_x_1) ;  /* 0x0000000000200947 */ /* 0x00dfea0003800000 */
[----:B------:R-:W-:Y:S02]  /*00a0*/  ULDC.64 UR4, c[0x0][0x198] ;  /* 0x0000660000047ab9 */ /* 0x000fe40000000a00 */
[----:B------:R-:W-:Y:S02]  /*00b0*/  UIADD3 UR6, UP0, UR4, 0xf0, URZ ;  /* 0x000000f004067890 */ /* 0x000fe4000ff1e03f */
[----:B------:R-:W-:Y:S02]  /*00c0*/  UIADD3 UR4, UP1, UR4, 0x1f0, URZ ;  /* 0x000001f004047890 */ /* 0x000fe4000ff3e03f */
[----:B------:R-:W-:Y:S02]  /*00d0*/  UIADD3.X UR7, URZ, UR5, URZ, UP0, !UPT ;  /* 0x000000053f077290 */ /* 0x000fe400087fe43f */
[----:B------:R-:W-:-:S07]  /*00e0*/  UIADD3.X UR5, URZ, UR5, URZ, UP1, !UPT ;  /* 0x000000053f057290 */ /* 0x000fce0008ffe43f */
[----:B------:R0:W-:Y:S02]  /*00f0*/  UTMACCTL.PF [UR6] ;  /* 0x00000000060079b9 */ /* 0x0001e40008040000 */
[----:B------:R0:W-:Y:S02]  /*0100*/  UTMACCTL.PF [UR4] ;  /* 0x00000000040079b9 */ /* 0x0001e40008040000 */
[----:B0-----:R-:W-:Y:S01]  /*0110*/  NOP ;  /* 0x0000000000007918 */ /* 0x001fe20000000000 */
.L_x_1:
[----:B------:R-:W-:Y:S05]  /*0120*/  BSYNC B0 ;  /* 0x0000000000007941 */ /* 0x000fea0003800000 */
.L_x_0:
[----:B------:R-:W0:Y:S02]  /*0130*/  SHFL.IDX PT, R3, R0, RZ, 0x1f ;  /* 0x00001fff00037589 */ /* 0x000e2400000e0000 */
[----:B0-----:R-:W-:-:S13]  /*0140*/  ISETP.NE.AND P0, PT, R3, RZ, PT ;  /* 0x000000ff0300720c */ /* 0x001fda0003f05270 */
[----:B------:R-:W-:Y:S05]  /*0150*/  @P0 BRA `(.L_x_2) ;  /* 0x0000000000cc0947 */ /* 0x000fea0003800000 */
[----:B------:R-:W-:Y:S01]  /*0160*/  ELECT P0, URZ, PT ;  /* 0x00000000003f782f */ /* 0x000fe20003800000 */
[----:B------:R-:W-:-:S12]  /*0170*/  BSSY B0, `(.L_x_2) ;  /* 0x0000031000007945 */ /* 0x000fd80003800000 */
[----:B------:R-:W-:Y:S05]  /*0180*/  @!P0 BRA `(.L_x_3) ;  /* 0x0000000000bc8947 */ /* 0x000fea0003800000 */
[----:B------:R-:W0:Y:S01]  /*0190*/  S2UR UR8, SR_CgaCtaId ;  /* 0x00000000000879c3 */ /* 0x000e220000008800 */
[----:B------:R-:W-:Y:S01]  /*01a0*/  UMOV UR4, 0x400 ;  /* 0x0000040000047882 */ /* 0x000fe20000000000 */
[----:B------:R-:W-:Y:S01]  /*01b0*/  UMOV UR5, 0x1 ;  /* 0x0000000100057882 */ /* 0x000fe20000000000 */
[----:B------:R-:W-:Y:S02]  /*01c0*/  UMOV UR6, 0x4 ;  /* 0x0000000400067882 */ /* 0x000fe40000000000 */
[----:B------:R-:W-:-:S04]  /*01d0*/  UIADD3 UR6, -UR6, 0x100000, URZ ;  /* 0x0010000006067890 */ /* 0x000fc8000fffe13f */
[----:B------:R-:W-:Y:S02]  /*01e0*/  USHF.L.U32 UR7, UR6, 0xb, URZ ;  /* 0x0000000b06077899 */ /* 0x000fe4000800063f */
[----:B------:R-:W-:Y:S02]  /*01f0*/  USHF.L.U32 UR6, UR6, 0x1, URZ ;  /* 0x0000000106067899 */ /* 0x000fe4000800063f */
[----:B0-----:R-:W-:Y:S02]  /*0200*/  ULEA UR8, UR8, UR4, 0x18 ;  /* 0x0000000408087291 */ /* 0x001fe4000f8ec03f */
[----:B------:R-:W-:-:S04]  /*0210*/  UIADD3 UR4, -UR5, 0x100000, URZ ;  /* 0x0010000005047890 */ /* 0x000fc8000fffe13f */
[----:B------:R-:W-:Y:S02]  /*0220*/  USHF.L.U32 UR5, UR4, 0xb, URZ ;  /* 0x0000000b04057899 */ /* 0x000fe4000800063f */
[----:B------:R-:W-:Y:S01]  /*0230*/  USHF.L.U32 UR4, UR4, 0x1, URZ ;  /* 0x0000000104047899 */ /* 0x000fe2000800063f */
[----:B------:R-:W0:Y:S11]  /*0240*/  FENCE.VIEW.ASYNC.S ;  /* 0x00000000000073c6 */ /* 0x000e360000000000 */
[----:B0-----:R0:W1:Y:S01]  /*0250*/  SYNCS.EXCH.64 URZ, [UR8], UR4 ;  /* 0x00000004083f75b2 */ /* 0x0010620008000100 */
[----:B------:R0:W2:Y:S01]  /*0260*/  SYNCS.EXCH.64 URZ, [UR8+0x88], UR6 ;  /* 0x00008806083f75b2 */ /* 0x0000a20008000100 */
[----:B------:R0:W3:Y:S01]  /*0270*/  SYNCS.EXCH.64 URZ, [UR8+0x8], UR4 ;  /* 0x00000804083f75b2 */ /* 0x0000e20008000100 */
[----:B------:R0:W4:Y:S01]  /*0280*/  SYNCS.EXCH.64 URZ, [UR8+0x90], UR6 ;  /* 0x00009006083f75b2 */ /* 0x0001220008000100 */
[----:B------:R0:W0:Y:S01]  /*0290*/  SYNCS.EXCH.64 URZ, [UR8+0x10], UR4 ;  /* 0x00001004083f75b2 */ /* 0x0000220008000100 */
        /* <DEDUP_REMOVED lines=29> */
[----:B-1234-:R-:W-:Y:S01]  /*0470*/  NOP ;  /* 0x0000000000007918 */ /* 0x01efe20000000000 */
.L_x_3:
[----:B0-----:R-:W-:Y:S05]  /*0480*/  BSYNC B0 ;  /* 0x0000000000007941 */ /* 0x001fea0003800000 */
.L_x_2:
[----:B------:R-:W-:Y:S01]  /*0490*/  SHF.R.S32.HI R7, RZ, 0x1f, R18 ;  /* 0x0000001fff077819 */ /* 0x000fe20000011412 */
[----:B------:R-:W0:Y:S01]  /*04a0*/  SHFL.IDX PT, R0, R0, RZ, 0x1f ;  /* 0x00001fff00007589 */ /* 0x000e2200000e0000 */
[----:B------:R-:W1:Y:S01]  /*04b0*/  S2UR UR8, SR_CTAID.X ;  /* 0x00000000000879c3 */ /* 0x000e620000002500 */
[----:B------:R-:W-:Y:S02]  /*04c0*/  ELECT P0, URZ, PT ;  /* 0x00000000003f782f */ /* 0x000fe40003800000 */
[----:B------:R-:W-:Y:S01]  /*04d0*/  LEA.HI R7, R7, R18, RZ, 0x7 ;  /* 0x0000001207077211 */ /* 0x000fe200078f38ff */
[----:B------:R-:W2:Y:S01]  /*04e0*/  S2R R4, SR_CTAID.Y ;  /* 0x0000000000047919 */ /* 0x000ea20000002600 */
[----:B------:R-:W-:Y:S01]  /*04f0*/  SHF.R.S32.HI R8, RZ, 0x1f, R3 ;  /* 0x0000001fff087819 */ /* 0x000fe20000011403 */
[----:B------:R-:W-:Y:S01]  /*0500*/  ULDC UR4, c[0x0][0x150] ;  /* 0x0000540000047ab9 */ /* 0x000fe20000000800 */
[----:B------:R-:W-:Y:S01]  /*0510*/  LOP3.LUT R7, R7, 0xffffff80, RZ, 0xc0, !PT ;  /* 0xffffff8007077812 */ /* 0x000fe200078ec0ff */
[----:B------:R-:W-:Y:S01]  /*0520*/  NOP ;  /* 0x0000000000007918 */ /* 0x000fe20000000000 */
[----:B------:R-:W-:Y:S01]  /*0530*/  LEA.HI R8, R8, R3, RZ, 0x2 ;  /* 0x0000000308087211 */ /* 0x000fe200078f10ff */
[----:B------:R-:W3:Y:S01]  /*0540*/  LDC R10, c[0x0][0x144] ;  /* 0x00005100ff0a7b82 */ /* 0x000ee20000000800 */
[----:B------:R-:W-:Y:S01]  /*0550*/  NOP ;  /* 0x0000000000007918 */ /* 0x000fe20000000000 */
[----:B------:R-:W-:Y:S01]  /*0560*/  IMAD.IADD R6, R18, 0x1, -R7 ;  /* 0x0000000112067824 */ /* 0x000fe200078e0a07 */
[----:B------:R-:W-:Y:S01]  /*0570*/  LOP3.LUT R8, R8, 0x3ffffffc, RZ, 0xc0, !PT ;  /* 0x3ffffffc08087812 */ /* 0x000fe200078ec0ff */
[----:B------:R-:W-:Y:S01]  /*0580*/  IMAD.MOV.U32 R22, RZ, RZ, 0x1 ;  /* 0x00000001ff167424 */ /* 0x000fe200078e00ff */
[----:B------:R-:W-:-:S02]  /*0590*/  ISETP.NE.AND P3, PT, R5, RZ, PT ;  /* 0x000000ff0500720c */ /* 0x000fc40003f65270 */
[----:B------:R-:W-:Y:S01]  /*05a0*/  SHF.R.S32.HI R7, RZ, 0x1f, R6 ;  /* 0x0000001fff077819 */ /* 0x000fe20000011406 */
[----:B------:R-:W-:Y:S01]  /*05b0*/  IMAD.IADD R8, R3, 0x1, -R8 ;  /* 0x0000000103087824 */ /* 0x000fe200078e0a08 */
[----:B------:R-:W4:Y:S02]  /*05c0*/  LDC R13, c[0x0][0x140] ;  /* 0x00005000ff0d7b82 */ /* 0x000f240000000800 */
[----:B------:R-:W-:Y:S02]  /*05d0*/  LEA.HI R7, R7, R6, RZ, 0x3 ;  /* 0x0000000607077211 */ /* 0x000fe400078f18ff */
[----:B0-----:R-:W-:Y:S02]  /*05e0*/  ISETP.NE.OR P0, PT, R0, RZ, !P0 ;  /* 0x000000ff0000720c */ /* 0x001fe40004705670 */
[--C-:B------:R-:W-:Y:S02]  /*05f0*/  SHF.R.S32.HI R0, RZ, 0x3, R7.reuse ;  /* 0x00000003ff007819 */ /* 0x100fe40000011407 */
[----:B------:R-:W-:-:S02]  /*0600*/  SHF.R.S32.HI R7, RZ, 0x1f, R7 ;  /* 0x0000001fff077819 */ /* 0x000fc40000011407 */
[----:B-1----:R-:W-:Y:S02]  /*0610*/  I2FP.F32.U32 R9, UR8 ;  /* 0x0000000800097c45 */ /* 0x002fe40008201000 */
[----:B------:R-:W-:-:S03]  /*0620*/  LEA.HI R7, R7, R0, RZ, 0x2 ;  /* 0x0000000007077211 */ /* 0x000fc600078f10ff */
[----:B------:R-:W-:Y:S01]  /*0630*/  FMUL R9, R9, UR4 ;  /* 0x0000000409097c20 */ /* 0x000fe20008400000 */
[----:B------:R-:W-:Y:S01]  /*0640*/  LOP3.LUT R7, R7, 0xfffffffc, RZ, 0xc0, !PT ;  /* 0xfffffffc07077812 */ /* 0x000fe200078ec0ff */
[----:B------:R-:W-:Y:S01]  /*0650*/  VOTEU.ALL UP0, P0 ;  /* 0x00000000003f7886 */ /* 0x000fe20000000000 */
[----:B--2---:R-:W-:Y:S01]  /*0660*/  I2FP.F32.U32 R3, R4 ;  /* 0x0000000400037245 */ /* 0x004fe20000201000 */
[----:B------:R-:W-:Y:S01]  /*0670*/  ULDC UR4, c[0x0][0x154] ;  /* 0x0000550000047ab9 */ /* 0x000fe20000000800 */
[----:B------:R-:W-:Y:S01]  /*0680*/  VOTEU.ALL UP1, P0 ;  /* 0x00000000003f7886 */ /* 0x000fe20000020000 */
[----:B------:R-:W0:Y:S01]  /*0690*/  F2I.U32.TRUNC.NTZ R9, R9 ;  /* 0x0000000900097305 */ /* 0x000e22000020f000 */
[----:B------:R-:W-:Y:S01]  /*06a0*/  IMAD.IADD R7, R0, 0x1, -R7 ;  /* 0x0000000100077824 */ /* 0x000fe200078e0a07 */
[----:B------:R-:W1:Y:S01]  /*06b0*/  @!UP0 S2UR UR7, SR_CgaCtaId ;  /* 0x00000000000789c3 */ /* 0x000e620000008800 */
[----:B------:R-:W-:Y:S01]  /*06c0*/  FMUL R12, R3, UR4 ;  /* 0x00000004030c7c20 */ /* 0x000fe20008400000 */
[----:B------:R-:W-:Y:S01]  /*06d0*/  UMOV UR4, 0x20 ;  /* 0x0000002000047882 */ /* 0x000fe20000000000 */
[----:B------:R-:W-:Y:S01]  /*06e0*/  IMAD R8, R8, 0x4, R7 ;  /* 0x0000000408087824 */ /* 0x000fe200078e0207 */
[----:B------:R-:W-:Y:S01]  /*06f0*/  @!UP0 UMOV UR6, 0x400 ;  /* 0x0000040000068882 */ /* 0x000fe20000000000 */
[----:B------:R-:W-:-:S04]  /*0700*/  @!UP0 UIADD3 UR4, -UR4, 0x100000, URZ ;  /* 0x0010000004048890 */ /* 0x000fc8000fffe13f */
[----:B------:R-:W-:Y:S02]  /*0710*/  @!UP0 USHF.L.U32 UR5, UR4, 0xb, URZ ;  /* 0x0000000b04058899 */ /* 0x000fe4000800063f */
[----:B------:R-:W-:Y:S01]  /*0720*/  @!UP0 USHF.L.U32 UR4, UR4, 0x1, URZ ;  /* 0x0000000104048899 */ /* 0x000fe2000800063f */
[----:B----4-:R-:W-:Y:S01]  /*0730*/  ISETP.EQ.U32.AND P2, PT, R13, 0x1, PT ;  /* 0x000000010d00780c */ /* 0x010fe20003f42070 */
[----:B------:R-:W2:Y:S01]  /*0740*/  F2I.U32.TRUNC.NTZ R12, R12 ;  /* 0x0000000c000c7305 */ /* 0x000ea2000020f000 */
[C---:B------:R-:W-:Y:S01]  /*0750*/  LEA.HI R0, R8.reuse, R8, RZ, 0x1 ;  /* 0x0000000808007211 */ /* 0x040fe200078f08ff */
[----:B------:R-:W4:Y:S01]  /*0760*/  LDC R7, c[0x0][0x148] ;  /* 0x00005200ff077b82 */ /* 0x000f220000000800 */
[----:B------:R-:W-:Y:S02]  /*0770*/  IMAD.SHL.U32 R23, R8, 0x4, RZ ;  /* 0x0000000408177824 */ /* 0x000fe400078e00ff */
[----:B------:R-:W-:Y:S01]  /*0780*/  LOP3.LUT R11, R0, 0xfffffffe, RZ, 0xc0, !PT ;  /* 0xfffffffe000b7812 */ /* 0x000fe200078ec0ff */
[----:B0-----:R-:W-:Y:S01]  /*0790*/  IMAD.MOV R15, RZ, RZ, -R9 ;  /* 0x000000ffff0f7224 */ /* 0x001fe200078e0a09 */
[----:B------:R-:W-:-:S02]  /*07a0*/  SHF.R.S32.HI R9, RZ, 0x1f, R2 ;  /* 0x0000001fff097819 */ /* 0x000fc40000011402 */
[----:B------:R-:W-:Y:S01]  /*07b0*/  LOP3.LUT R23, R8, 0xc, R23, 0x78, !PT ;  /* 0x0000000c08177812 */ /* 0x000fe200078e7817 */
[----:B---3--:R-:W-:Y:S01]  /*07c0*/  IMAD R3, R10, R15, UR8 ;  /* 0x000000080a037e24 */ /* 0x008fe2000f8e020f */
[----:B------:R-:W-:Y:S01]  /*07d0*/  LEA.HI R9, R9, R2, RZ, 0x2 ;  /* 0x0000000209097211 */ /* 0x000fe200078f10ff */
[----:B------:R-:W-:-:S03]  /*07e0*/  IMAD.IADD R0, R8, 0x1, -R11 ;  /* 0x0000000108007824 */ /* 0x000fc600078e0a0b */
[----:B------:R-:W-:Y:S01]  /*07f0*/  LOP3.LUT R9, R9, 0xfffffffc, RZ, 0xc0, !PT ;  /* 0xfffffffc09097812 */ /* 0x000fe200078ec0ff */
[----:B--2---:R-:W-:Y:S01]  /*0800*/  IMAD.MOV R24, RZ, RZ, -R12 ;  /* 0x000000ffff187224 */ /* 0x004fe200078e0a0c */
[----:B------:R-:W-:Y:S01]  /*0810*/  ISETP.NE.AND P4, PT, R0, R3, PT ;  /* 0x000000030000720c */ /* 0x000fe20003f85270 */
[----:B-1----:R-:W-:Y:S02]  /*0820*/  @!UP0 ULEA UR6, UR7, UR6, 0x18 ;  /* 0x0000000607068291 */ /* 0x002fe4000f8ec03f */
[----:B------:R-:W-:Y:S01]  /*0830*/  IMAD.IADD R0, R2, 0x1, -R9 ;  /* 0x0000000102007824 */ /* 0x000fe200078e0a09 */
[----:B------:R-:W-:Y:S01]  /*0840*/  VOTEU.ALL UP0, P0 ;  /* 0x00000000003f7886 */ /* 0x000fe20000000000 */
[----:B------:R-:W-:Y:S01]  /*0850*/  LOP3.LUT P0, RZ, R6, 0x7, RZ, 0xc0, !PT ;  /* 0x0000000706ff7812 */ /* 0x000fe2000780c0ff */
[----:B------:R-:W-:Y:S02]  /*0860*/  VIADD R6, R5, 0xffffffff ;  /* 0xffffffff05067836 */ /* 0x000fe40000000000 */
[----:B------:R-:W-:Y:S01]  /*0870*/  ISETP.NE.AND P1, PT, R0, 0x3, PT ;  /* 0x000000030000780c */ /* 0x000fe20003f25270 */
[----:B----4-:R-:W-:Y:S01]  /*0880*/  IMAD R9, R7, R24, R4 ;  /* 0x0000001807097224 */ /* 0x010fe200078e0204 */
[----:B------:R-:W-:-:S02]  /*0890*/  ISETP.LT.U32.AND P0, PT, R23, 0x2, !P0 ;  /* 0x000000021700780c */ /* 0x000fc40004701070 */
[----:B------:R-:W-:Y:S01]  /*08a0*/  ISETP.EQ.OR P1, PT, R0, RZ, !P1 ;  /* 0x000000ff0000720c */ /* 0x000fe20004f22670 */
[----:B------:R-:W0:Y:S02]  /*08b0*/  FENCE.VIEW.ASYNC.S ;  /* 0x00000000000073c6 */ /* 0x000e240000000000 */
[----:B0-----:R0:W1:Y:S01]  /*08c0*/  @!UP0 SYNCS.EXCH.64 URZ, [UR6+0x120], UR4 ;  /* 0x00012004063f85b2 */ /* 0x0010620008000100 */
[----:B------:R-:W-:Y:S02]  /*08d0*/  @P4 LEA.HI R2, R23, R23, RZ, 0x1 ;  /* 0x0000001717024211 */ /* 0x000fe400078f08ff */
[----:B------:R-:W-:Y:S02]  /*08e0*/  ISETP.EQ.AND P1, PT, R5, RZ, P1 ;  /* 0x000000ff0500720c */ /* 0x000fe40000f22270 */
[----:B------:R-:W-:Y:S02]  /*08f0*/  @P4 SHF.R.S32.HI R2, RZ, 0x1, R2 ;  /* 0x00000001ff024819 */ /* 0x000fe40000011402 */
[----:B------:R-:W-:-:S02]  /*0900*/  ISETP.GE.U32.AND P6, PT, R6, 0x2, PT ;  /* 0x000000020600780c */ /* 0x000fc40003fc6070 */
[----:B------:R-:W-:Y:S02]  /*0910*/  @P4 ISETP.NE.AND P5, PT, R2, R9, PT ;  /* 0x000000090200420c */ /* 0x000fe40003fa5270 */
[----:B------:R-:W-:Y:S02]  /*0920*/  SEL R9, RZ, 0x1, !P0 ;  /* 0x00000001ff097807 */ /* 0x000fe40004000000 */
[----:B------:R-:W-:Y:S02]  /*0930*/  @P4 SEL R22, RZ, 0x1, P5 ;  /* 0x00000001ff164807 */ /* 0x000fe40002800000 */
[----:B------:R-:W-:Y:S01]  /*0940*/  SEL R19, RZ, 0x1, !P1 ;  /* 0x00000001ff137807 */ /* 0x000fe20004800000 */
[----:B------:R0:W2:Y:S01]  /*0950*/  @!UP1 SYNCS.EXCH.64 URZ, [UR6+0x128], UR4 ;  /* 0x00012804063f95b2 */ /* 0x0000a20008000100 */
[----:B------:R-:W-:Y:S01]  /*0960*/  LOP3.LUT R22, R22, R9, RZ, 0xc0, !PT ;  /* 0x0000000916167212 */ /* 0x000fe200078ec0ff */
[----:B------:R-:W-:Y:S01]  /*0970*/  NOP ;  /* 0x0000000000007918 */ /* 0x000fe20000000000 */
[----:B------:R-:W-:Y:S01]  /*0980*/  SEL R19, R19, 0x2, P6 ;  /* 0x0000000213137807 */ /* 0x000fe20003000000 */
[----:B------:R-:W-:Y:S06]  /*0990*/  @!P2 BRA `(.L_x_4) ;  /* 0x000000000008a947 */ /* 0x000fec0003800000 */
[----:B-12---:R-:W-:Y:S01]  /*09a0*/  UCGABAR_ARV ;  /* 0x00000000000079c7 */ /* 0x006fe20008000000 */
[----:B------:R-:W-:Y:S05]  /*09b0*/  BRA `(.L_x_5) ;  /* 0x0000000000047947 */ /* 0x000fea0003800000 */
.L_x_4:
[----:B-12---:R-:W-:Y:S01]  /*09c0*/  NOP ;  /* 0x0000000000007918 */ /* 0x006fe20000000000 */
.L_x_5:
[----:B------:R-:W1:Y:S01]  /*09d0*/  LDC R2, c[0x0][0x65c] ;  /* 0x00019700ff027b82 */ /* 0x000e620000000800 */
[----:B------:R-:W-:Y:S02]  /*09e0*/  IMAD.U32 R8, RZ, RZ, UR8 ;  /* 0x00000008ff087e24 */ /* 0x000fe4000f8e00ff */
[----:B------:R-:W-:Y:S01]  /*09f0*/  IMAD.MOV.U32 R9, RZ, RZ, RZ ;  /* 0x000000ffff097224 */ /* 0x000fe200078e00ff */
[----:B-1----:R-:W-:-:S04]  /*0a00*/  ISETP.NE.AND P1, PT, R2, 0x1, PT ;  /* 0x000000010200780c */ /* 0x002fc80003f25270 */
[----:B------:R-:W-:-:S09]  /*0a10*/  P2R R5, PR, RZ, 0x2 ;  /* 0x00000002ff057803 */ /* 0x000fd20000000000 */
[----:B------:R-:W1:Y:S01]  /*0a20*/  @P1 LDC R17, c[0x0][0x10] ;  /* 0x00000400ff111b82 */ /* 0x000e620000000800 */
[----:B------:R-:W-:Y:S02]  /*0a30*/  @P1 IMAD.MOV.U32 R5, RZ, RZ, RZ ;  /* 0x000000ffff051224 */ /* 0x000fe400078e00ff */
[----:B------:R-:W-:-:S05]  /*0a40*/  @P1 IMAD.MOV.U32 R13, RZ, RZ, RZ ;  /* 0x000000ffff0d1224 */ /* 0x000fca00078e00ff */
[----:B------:R-:W2:Y:S01]  /*0a50*/  @!P1 LDC R11, c[0x0][0xc] ;  /* 0x00000300ff0b9b82 */ /* 0x000ea20000000800 */
[----:B-1----:R-:W-:-:S04]  /*0a60*/  @P1 IMAD.WIDE.U32 R16, R17, UR8, R4 ;  /* 0x0000000811101c25 */ /* 0x002fc8000f8e0004 */
[----:B------:R-:W-:Y:S02]  /*0a70*/  @P1 IMAD.IADD R17, R17, 0x1, R13 ;  /* 0x0000000111111824 */ /* 0x000fe400078e020d */
[----:B--2---:R-:W-:-:S04]  /*0a80*/  @!P1 IMAD.WIDE.U32 R8, R4, R11, R8 ;  /* 0x0000000b04089225 */ /* 0x004fc800078e0008 */
[----:B------:R-:W-:Y:S02]  /*0a90*/  @!P1 IMAD.MOV.U32 R16, RZ, RZ, R8 ;  /* 0x000000ffff109224 */ /* 0x000fe400078e0008 */
[----:B------:R-:W-:Y:S01]  /*0aa0*/  @!P1 IMAD.MOV.U32 R17, RZ, RZ, R9 ;  /* 0x000000ffff119224 */ /* 0x000fe200078e0009 */
[----:B------:R-:W-:Y:S06]  /*0ab0*/  @!P2 BRA `(.L_x_6) ;  /* 0x00000000000ca947 */ /* 0x000fec0003800000 */
[----:B------:R-:W-:Y:S01]  /*0ac0*/  UCGABAR_WAIT ;  /* 0x0000000000007dc7 */ /* 0x000fe20008000000 */
[----:B------:R-:W-:Y:S01]  /*0ad0*/  CCTL.IVALL ;  /* 0x00000000ff00798f */ /* 0x000fe20002000000 */
[----:B------:R-:W-:Y:S05]  /*0ae0*/  BRA `(.L_x_7) ;  /* 0x0000000000047947 */ /* 0x000fea0003800000 */
.L_x_6:
[----:B------:R-:W-:Y:S06]  /*0af0*/  BAR.SYNC.DEFER_BLOCKING 0x0 ;  /* 0x0000000000007b1d */ /* 0x000fec0000010000 */
.L_x_7:
[----:B------:R-:W-:Y:S05]  /*0b00*/  @!P3 BRA `(.L_x_8) ;  /* 0x000000440044b947 */ /* 0x000fea0003800000 */
[----:B------:R-:W-:-:S13]  /*0b10*/  ISETP.GT.U32.AND P0, PT, R6, 0x1, PT ;  /* 0x000000010600780c */ /* 0x000fda0003f04070 */
[----:B0-----:R-:W-:Y:S05]  /*0b20*/  @P0 EXIT ;  /* 0x000000000000094d */ /* 0x001fea0003800000 */
[----:B------:R-:W-:Y:S01]  /*0b30*/  ULDC.64 UR4, c[0x0][0x650] ;  /* 0x0001940000047ab9 */ /* 0x000fe20000000a00 */
[----:B------:R-:W-:Y:S01]  /*0b40*/  PRMT R0, RZ, 0x7610, R0 ;  /* 0x00007610ff007816 */ /* 0x000fe20000000000 */
[----:B------:R-:W-:Y:S01]  /*0b50*/  IMAD.MOV.U32 R68, RZ, RZ, -0x1 ;  /* 0xffffffffff447424 */ /* 0x000fe200078e00ff */
[----:B------:R-:W-:Y:S01]  /*0b60*/  ISETP.GE.U32.AND P0, PT, R16, UR4, PT ;  /* 0x0000000410007c0c */ /* 0x000fe2000bf06070 */
[----:B------:R-:W-:Y:S02]  /*0b70*/  IMAD.MOV.U32 R69, RZ, RZ, -0x1 ;  /* 0xffffffffff457424 */ /* 0x000fe400078e00ff */
[----:B------:R-:W-:Y:S01]  /*0b80*/  IMAD.MOV.U32 R67, RZ, RZ, -0x1 ;  /* 0xffffffffff437424 */ /* 0x000fe200078e00ff */
[----:B------:R-:W-:-:S13]  /*0b90*/  ISETP.GE.U32.AND.EX P0, PT, R17, UR5, PT, P0 ;  /* 0x0000000511007c0c */ /* 0x000fda000bf06100 */
[----:B------:R-:W-:Y:S05]  /*0ba0*/  @P0 BRA `(.L_x_9) ;  /* 0x0000000400280947 */ /* 0x000fea0003800000 */
[----:B------:R-:W0:Y:S01]  /*0bb0*/  LDC.64 R20, c[0x0][0x628] ;  /* 0x00018a00ff147b82 */ /* 0x000e220000000a00 */
[----:B------:R-:W-:Y:S02]  /*0bc0*/  IMAD.MOV.U32 R8, RZ, RZ, R16 ;  /* 0x000000ffff087224 */ /* 0x000fe400078e0010 */
[----:B------:R-:W-:-:S05]  /*0bd0*/  IMAD.MOV.U32 R9, RZ, RZ, R17 ;  /* 0x000000ffff097224 */ /* 0x000fca00078e0011 */
[----:B------:R-:W1:Y:S08]  /*0be0*/  LDC R0, c[0x0][0x630] ;  /* 0x00018c00ff007b82 */ /* 0x000e700000000800 */
[----:B------:R-:W2:Y:S01]  /*0bf0*/  LDC.64 R26, c[0x0][0x620] ;  /* 0x00018800ff1a7b82 */ /* 0x000ea20000000a00 */
[----:B0-----:R-:W-:-:S04]  /*0c00*/  ISETP.NE.U32.AND P0, PT, R20, RZ, PT ;  /* 0x000000ff1400720c */ /* 0x001fc80003f05070 */
[----:B------:R-:W-:-:S13]  /*0c10*/  ISETP.NE.AND.EX P0, PT, R21, RZ, PT, P0 ;  /* 0x000000ff1500720c */ /* 0x000fda0003f05300 */
[----:B-12---:R-:W-:Y:S05]  /*0c20*/  @!P0 BRA `(.L_x_10) ;  /* 0x0000000000288947 */ /* 0x006fea0003800000 */
[----:B------:R-:W0:Y:S02]  /*0c30*/  LDC R13, c[0x0][0x634] ;  /* 0x00018d00ff0d7b82 */ /* 0x000e240000000800 */
[----:B0-----:R-:W-:-:S05]  /*0c40*/  IADD3 R13, P0, R16, R13, RZ ;  /* 0x0000000d100d7210 */ /* 0x001fca0007f1e0ff */
[----:B------:R-:W-:-:S04]  /*0c50*/  IMAD.X R15, RZ, RZ, R17, P0 ;  /* 0x000000ffff0f7224 */ /* 0x000fc800000e0611 */
[----:B------:R-:W-:-:S04]  /*0c60*/  IMAD.WIDE.U32 R8, R15, R20, RZ ;  /* 0x000000140f087225 */ /* 0x000fc800078e00ff */
[----:B------:R-:W-:-:S04]  /*0c70*/  IMAD.WIDE.U32 R10, P0, R13, R21, R8 ;  /* 0x000000150d0a7225 */ /* 0x000fc80007800008 */
[----:B------:R-:W-:-:S04]  /*0c80*/  IMAD.WIDE.U32 R8, R13, R20, RZ ;  /* 0x000000140d087225 */ /* 0x000fc800078e00ff */
[----:B------:R-:W-:Y:S01]  /*0c90*/  IMAD.X R13, RZ, RZ, RZ, P0 ;  /* 0x000000ffff0d7224 */ /* 0x000fe200000e06ff */
[----:B------:R-:W-:Y:S01]  /*0ca0*/  IADD3 RZ, P0, R9, R10, RZ ;  /* 0x0000000a09ff7210 */ /* 0x000fe20007f1e0ff */
[----:B------:R-:W-:-:S04]  /*0cb0*/  IMAD.MOV.U32 R12, RZ, RZ, R11 ;  /* 0x000000ffff0c7224 */ /* 0x000fc800078e000b */
[----:B------:R-:W-:-:S08]  /*0cc0*/  IMAD.WIDE.U32.X R8, R15, R21, R12, P0 ;  /* 0x000000150f087225 */ /* 0x000fd000000e040c */
.L_x_10:
[----:B------:R-:W0:Y:S01]  /*0cd0*/  LDC.64 R20, c[0x0][0x640] ;  /* 0x00019000ff147b82 */ /* 0x000e220000000a00 */
[--C-:B------:R-:W-:Y:S01]  /*0ce0*/  SHF.R.U64 R67, R8, R0, R9.reuse ;  /* 0x0000000008437219 */ /* 0x100fe20000001209 */
[----:B------:R-:W-:Y:S01]  /*0cf0*/  IMAD R28, R7, R24, R4 ;  /* 0x00000018071c7224 */ /* 0x000fe200078e0204 */
[----:B------:R-:W-:Y:S01]  /*0d00*/  SHF.R.U32.HI R0, RZ, R0, R9 ;  /* 0x00000000ff007219 */ /* 0x000fe20000011609 */
[----:B------:R-:W-:Y:S01]  /*0d10*/  IMAD.MOV.U32 R25, RZ, RZ, 0x1 ;  /* 0x00000001ff197424 */ /* 0x000fe200078e00ff */
[----:B------:R-:W-:-:S03]  /*0d20*/  IADD3 R5, P0, RZ, -R67, RZ ;  /* 0x80000043ff057210 */ /* 0x000fc60007f1e0ff */
[----:B------:R-:W1:Y:S02]  /*0d30*/  LDC R6, c[0x0][0x618] ;  /* 0x00018600ff067b82 */ /* 0x000e640000000800 */
[----:B------:R-:W-:-:S04]  /*0d40*/  IMAD.X R9, RZ, RZ, ~R0, P0 ;  /* 0x000000ffff097224 */ /* 0x000fc800000e0e00 */
[-C--:B------:R-:W-:Y:S02]  /*0d50*/  IMAD R0, R9, R26.reuse, RZ ;  /* 0x0000001a09007224 */ /* 0x080fe400078e02ff */
[----:B------:R-:W2:Y:S01]  /*0d60*/  LDC R11, c[0x0][0x608] ;  /* 0x00018200ff0b7b82 */ /* 0x000ea20000000800 */
[----:B------:R-:W-:-:S04]  /*0d70*/  IMAD.WIDE.U32 R8, R5, R26, R16 ;  /* 0x0000001a05087225 */ /* 0x000fc800078e0010 */
[----:B------:R-:W-:-:S03]  /*0d80*/  IMAD R5, R5, R27, R0 ;  /* 0x0000001b05057224 */ /* 0x000fc600078e0200 */
[----:B------:R-:W3:Y:S01]  /*0d90*/  LDC R12, c[0x0][0x658] ;  /* 0x00019600ff0c7b82 */ /* 0x000ee20000000800 */
[----:B0-----:R-:W-:Y:S01]  /*0da0*/  ISETP.NE.U32.AND P0, PT, R20, RZ, PT ;  /* 0x000000ff1400720c */ /* 0x001fe20003f05070 */
[----:B------:R-:W-:Y:S02]  /*0db0*/  IMAD.IADD R5, R9, 0x1, R5 ;  /* 0x0000000109057824 */ /* 0x000fe400078e0205 */
[----:B------:R-:W-:Y:S01]  /*0dc0*/  IMAD.MOV.U32 R9, RZ, RZ, -0x1 ;  /* 0xffffffffff097424 */ /* 0x000fe200078e00ff */
[----:B------:R-:W-:-:S03]  /*0dd0*/  ISETP.NE.AND.EX P0, PT, R21, RZ, PT, P0 ;  /* 0x000000ff1500720c */ /* 0x000fc60003f05300 */
[----:B------:R-:W0:Y:S01]  /*0de0*/  LDC R15, c[0x0][0x600] ;  /* 0x00018000ff0f7b82 */ /* 0x000e220000000800 */
[-CC-:B-1----:R-:W-:Y:S02]  /*0df0*/  SHF.R.U64 R13, R8, R6.reuse, R5.reuse ;  /* 0x00000006080d7219 */ /* 0x182fe40000001205 */
[----:B------:R-:W-:-:S05]  /*0e00*/  SHF.R.U32.HI R0, RZ, R6, R5 ;  /* 0x00000006ff007219 */ /* 0x000fca0000011605 */
[----:B------:R-:W1:Y:S01]  /*0e10*/  LDC R14, c[0x0][0x648] ;  /* 0x00019200ff0e7b82 */ /* 0x000e620000000800 */
[-CC-:B--2---:R-:W-:Y:S02]  /*0e20*/  SHF.R.U64 R29, R13, R11.reuse, R0.reuse ;  /* 0x0000000b0d1d7219 */ /* 0x184fe40000001200 */
[----:B------:R-:W-:-:S05]  /*0e30*/  SHF.R.U32.HI R5, RZ, R11, R0 ;  /* 0x0000000bff057219 */ /* 0x000fca0000011600 */
[----:B------:R-:W2:Y:S01]  /*0e40*/  LDC R26, c[0x0][0x638] ;  /* 0x00018e00ff1a7b82 */ /* 0x000ea20000000800 */
[-CC-:B---3--:R-:W-:Y:S02]  /*0e50*/  SHF.R.U64 R24, R29, R12.reuse, R5.reuse ;  /* 0x0000000c1d187219 */ /* 0x188fe40000001205 */
[-C--:B------:R-:W-:Y:S02]  /*0e60*/  SHF.L.U32 R0, R9, R12.reuse, RZ ;  /* 0x0000000c09007219 */ /* 0x080fe400000006ff */
[----:B------:R-:W-:Y:S01]  /*0e70*/  SHF.R.U32.HI R5, RZ, R12, R5 ;  /* 0x0000000cff057219 */ /* 0x000fe20000011605 */
[----:B------:R-:W-:Y:S01]  /*0e80*/  IMAD.MOV.U32 R4, RZ, RZ, R24 ;  /* 0x000000ffff047224 */ /* 0x000fe200078e0018 */
[----:B------:R-:W-:Y:S01]  /*0e90*/  LOP3.LUT R10, RZ, R0, RZ, 0x33, !PT ;  /* 0x00000000ff0a7212 */ /* 0x000fe200078e33ff */
[----:B------:R-:W3:Y:S01]  /*0ea0*/  LDC R27, c[0x0][0x610] ;  /* 0x00018400ff1b7b82 */ /* 0x000ee20000000800 */
[----:B------:R-:W-:Y:S05]  /*0eb0*/  @!P0 BRA `(.L_x_11) ;  /* 0x0000000000288947 */ /* 0x000fea0003800000 */
[----:B------:R-:W4:Y:S02]  /*0ec0*/  LDC R9, c[0x0][0x64c] ;  /* 0x00019300ff097b82 */ /* 0x000f240000000800 */
[----:B----4-:R-:W-:-:S05]  /*0ed0*/  IADD3 R9, P0, R24, R9, RZ ;  /* 0x0000000918097210 */ /* 0x010fca0007f1e0ff */
        /* <DEDUP_REMOVED lines=8> */
.L_x_11:
[----:B-1----:R-:W-:Y:S01]  /*0f60*/  SHF.R.U64 R4, R4, R14, R5 ;  /* 0x0000000e04047219 */ /* 0x002fe20000001205 */
[----:B0-----:R-:W-:Y:S01]  /*0f70*/  VIADD R6, R15, 0xffffffff ;  /* 0xffffffff0f067836 */ /* 0x001fe20000000000 */
[----:B------:R-:W-:Y:S02]  /*0f80*/  SHF.L.U32 R0, R25, R12, RZ ;  /* 0x0000000c19007219 */ /* 0x000fe400000006ff */
[----:B------:R-:W-:Y:S01]  /*0f90*/  LOP3.LUT R5, R29, R10, RZ, 0xc0, !PT ;  /* 0x0000000a1d057212 */ /* 0x000fe200078ec0ff */
[----:B------:R-:W-:Y:S01]  /*0fa0*/  IMAD.MOV R7, RZ, RZ, -R4 ;  /* 0x000000ffff077224 */ /* 0x000fe200078e0a04 */
[----:B------:R-:W-:Y:S02]  /*0fb0*/  SEL R3, R3, R28, !P1 ;  /* 0x0000001c03037207 */ /* 0x000fe40004800000 */
[----:B------:R-:W-:Y:S01]  /*0fc0*/  LOP3.LUT R6, R13, R6, RZ, 0xc0, !PT ;  /* 0x000000060d067212 */ /* 0x000fe200078ec0ff */
[----:B------:R-:W-:Y:S02]  /*0fd0*/  IMAD R4, R0, R4, R5 ;  /* 0x0000000400047224 */ /* 0x000fe400078e0205 */
[----:B--2---:R-:W-:-:S02]  /*0fe0*/  IMAD R0, R7, R26, R24 ;  /* 0x0000001a07007224 */ /* 0x004fc400078e0218 */
[----:B---3--:R-:W-:Y:S02]  /*0ff0*/  IMAD R3, R4, R27, R3 ;  /* 0x0000001b04037224 */ /* 0x008fe400078e0203 */
[----:B------:R-:W-:Y:S02]  /*1000*/  IMAD R68, R0, R15, R6 ;  /* 0x0000000f00447224 */ /* 0x000fe400078e0206 */
[----:B------:R-:W-:-:S03]  /*1010*/  IMAD.MOV.U32 R4, RZ, RZ, 0x1 ;  /* 0x00000001ff047424 */ /* 0x000fc600078e00ff */
[----:B------:R-:W-:Y:S02]  /*1020*/  SEL R69, R68, R3, !P1 ;  /* 0x0000000344457207 */ /* 0x000fe40004800000 */
[----:B------:R-:W-:Y:S02]  /*1030*/  PRMT R0, R4, 0x7610, R0 ;  /* 0x0000761004007816 */ /* 0x000fe40000000000 */
[----:B------:R-:W-:-:S07]  /*1040*/  SEL R68, R3, R68, !P1 ;  /* 0x0000004403447207 */ /* 0x000fce0004800000 */
.L_x_9:
[----:B------:R-:W-:-:S08]  /*1050*/  NOP ;  /* 0x0000000000007918 */ /* 0x000fd00000000000 */
[----:B------:R-:W0:Y:S02]  /*1060*/  USETMAXREG.TRY_ALLOC.CTAPOOL UP0, 0xe8 ;  /* 0x000000e8000079c8 */ /* 0x000e240008000600 */
[----:B0-----:R-:W-:-:S13]  /*1070*/  PLOP3.LUT P0, PT, PT, PT, UP0, 0x80, 0x0 ;  /* 0x000000000000781c */ /* 0x001fda0003f0f008 */
[----:B------:R-:W-:Y:S05]  /*1080*/  @!P0 BRA `(.L_x_9) ;  /* 0xfffffffc00f08947 */ /* 0x000fea000383ffff */
[----:B------:R-:W-:Y:S01]  /*1090*/  ULDC.64 UR4, c[0x0][0x598] ;  /* 0x0001660000047ab9 */ /* 0x000fe20000000a00 */
[----:B------:R-:W-:Y:S01]  /*10a0*/  ULDC.64 UR36, c[0x0][0x208] ;  /* 0x0000820000247ab9 */ /* 0x000fe20000000a00 */
[----:B------:R-:W-:-:S04]  /*10b0*/  ISETP.NE.U32.AND P0, PT, RZ, UR4, PT ;  /* 0x00000004ff007c0c */ /* 0x000fc8000bf05070 */
[----:B------:R-:W-:-:S13]  /*10c0*/  ISETP.NE.AND.EX P0, PT, RZ, UR5, PT, P0 ;  /* 0x00000005ff007c0c */ /* 0x000fda000bf05300 */
[----:B------:R-:W-:Y:S05]  /*10d0*/  @!P0 BRA `(.L_x_12) ;  /* 0x00000000001c8947 */ /* 0x000fea0003800000 */
[----:B------:R-:W0:Y:S02]  /*10e0*/  LDC.64 R4, c[0x0][0x598] ;  /* 0x00016600ff047b82 */ /* 0x000e240000000a00 */
[----:B0-----:R-:W2:Y:S02]  /*10f0*/  LDG.E.64 R4, desc[UR36][R4.64] ;  /* 0x0000002404047981 */ /* 0x001ea4000c1e1b00 */
[----:B--2---:R-:W-:-:S04]  /*1100*/  ISETP.NE.U32.AND P0, PT, R4, RZ, PT ;  /* 0x000000ff0400720c */ /* 0x004fc80003f05070 */
[----:B------:R-:W-:-:S13]  /*1110*/  ISETP.NE.AND.EX P0, PT, R5, RZ, PT, P0 ;  /* 0x000000ff0500720c */ /* 0x000fda0003f05300 */
[----:B------:R-:W-:Y:S05]  /*1120*/  @!P0 BRA `(.L_x_12) ;  /* 0x0000000000088947 */ /* 0x000fea0003800000 */
[----:B------:R0:W5:Y:S01]  /*1130*/  LD.E R64, desc[UR36][R4.64] ;  /* 0x0000002404407980 */ /* 0x000162000c101900 */
[----:B------:R-:W-:Y:S05]  /*1140*/  BRA `(.L_x_13) ;  /* 0x0000000000247947 */ /* 0x000fea0003800000 */
.L_x_12:
[----:B------:R-:W-:Y:S02]  /*1150*/  ULDC.64 UR4, c[0x0][0x588] ;  /* 0x0001620000047ab9 */ /* 0x000fe40000000a00 */
[----:B------:R-:W-:-:S04]  /*1160*/  ISETP.NE.U32.AND P0, PT, RZ, UR4, PT ;  /* 0x00000004ff007c0c */ /* 0x000fc8000bf05070 */
[----:B------:R-:W-:-:S13]  /*1170*/  ISETP.NE.AND.EX P0, PT, RZ, UR5, PT, P0 ;  /* 0x00000005ff007c0c */ /* 0x000fda000bf05300 */
[----:B------:R-:W-:Y:S05]  /*1180*/  @!P0 BRA `(.L_x_14) ;  /* 0x00000000000c8947 */ /* 0x000fea0003800000 */
[----:B------:R-:W0:Y:S02]  /*1190*/  LDC.64 R64, c[0x0][0x588] ;  /* 0x00016200ff407b82 */ /* 0x000e240000000a00 */
[----:B0-----:R1:W5:Y:S01]  /*11a0*/  LDG.E R64, desc[UR36][R64.64] ;  /* 0x0000002440407981 */ /* 0x001362000c1e1900 */
[----:B------:R-:W-:Y:S05]  /*11b0*/  BRA `(.L_x_13) ;  /* 0x0000000000087947 */ /* 0x000fea0003800000 */
.L_x_14:
[----:B------:R-:W-:Y:S02]  /*11c0*/  ULDC UR4, c[0x0][0x580] ;  /* 0x0001600000047ab9 */ /* 0x000fe40000000800 */
[----:B------:R-:W-:-:S07]  /*11d0*/  IMAD.U32 R64, RZ, RZ, UR4 ;  /* 0x00000004ff407e24 */ /* 0x000fce000f8e00ff */
.L_x_13:
[----:B------:R-:W-:Y:S02]  /*11e0*/  ULDC.64 UR4, c[0x0][0x5a0] ;  /* 0x0001680000047ab9 */ /* 0x000fe40000000a00 */
[----:B------:R-:W-:-:S04]  /*11f0*/  ISETP.NE.U32.AND P0, PT, RZ, UR4, PT ;  /* 0x00000004ff007c0c */ /* 0x000fc8000bf05070 */
[----:B------:R-:W-:-:S13]  /*1200*/  ISETP.NE.AND.EX P0, PT, RZ, UR5, PT, P0 ;  /* 0x00000005ff007c0c */ /* 0x000fda000bf05300 */
[----:B------:R-:W-:Y:S05]  /*1210*/  @!P0 BRA `(.L_x_15) ;  /* 0x00000000001c8947 */ /* 0x000fea0003800000 */
[----:B0-----:R-:W0:Y:S02]  /*1220*/  LDC.64 R4, c[0x0][0x5a0] ;  /* 0x00016800ff047b82 */ /* 0x001e240000000a00 */
[----:B0-----:R-:W2:Y:S02]  /*1230*/  LDG.E.64 R4, desc[UR36][R4.64] ;  /* 0x0000002404047981 */ /* 0x001ea4000c1e1b00 */
[----:B--2---:R-:W-:-:S04]  /*1240*/  ISETP.NE.U32.AND P0, PT, R4, RZ, PT ;  /* 0x000000ff0400720c */ /* 0x004fc80003f05070 */
[----:B------:R-:W-:-:S13]  /*1250*/  ISETP.NE.AND.EX P0, PT, R5, RZ, PT, P0 ;  /* 0x000000ff0500720c */ /* 0x000fda0003f05300 */
[----:B------:R-:W-:Y:S05]  /*1260*/  @!P0 BRA `(.L_x_15) ;  /* 0x0000000000088947 */ /* 0x000fea0003800000 */
[----:B-1----:R0:W5:Y:S01]  /*1270*/  LD.E R65, desc[UR36][R4.64] ;  /* 0x0000002404417980 */ /* 0x002162000c101900 */
[----:B------:R-:W-:Y:S05]  /*1280*/  BRA `(.L_x_16) ;  /* 0x0000000000247947 */ /* 0x000fea0003800000 */
.L_x_15:
[----:B------:R-:W-:Y:S02]  /*1290*/  ULDC.64 UR4, c[0x0][0x590] ;  /* 0x0001640000047ab9 */ /* 0x000fe40000000a00 */
[----:B------:R-:W-:-:S04]  /*12a0*/  ISETP.NE.U32.AND P0, PT, RZ, UR4, PT ;  /* 0x00000004ff007c0c */ /* 0x000fc8000bf05070 */
[----:B------:R-:W-:-:S13]  /*12b0*/  ISETP.NE.AND.EX P0, PT, RZ, UR5, PT, P0 ;  /* 0x00000005ff007c0c */ /* 0x000fda000bf05300 */
[----:B------:R-:W-:Y:S05]  /*12c0*/  @!P0 BRA `(.L_x_17) ;  /* 0x00000000000c8947 */ /* 0x000fea0003800000 */
[----:B0-----:R-:W1:Y:S02]  /*12d0*/  LDC.64 R4, c[0x0][0x590] ;  /* 0x00016400ff047b82 */ /* 0x001e640000000a00 */
[----:B-1----:R1:W5:Y:S01]  /*12e0*/  LDG.E R65, desc[UR36][R4.64] ;  /* 0x0000002404417981 */ /* 0x002362000c1e1900 */
[----:B------:R-:W-:Y:S05]  /*12f0*/  BRA `(.L_x_16) ;  /* 0x0000000000087947 */ /* 0x000fea0003800000 */
.L_x_17:
[----:B------:R-:W-:Y:S02]  /*1300*/  ULDC UR4, c[0x0][0x584] ;  /* 0x0001610000047ab9 */ /* 0x000fe40000000800 */
[----:B-1----:R-:W-:-:S07]  /*1310*/  IMAD.U32 R65, RZ, RZ, UR4 ;  /* 0x00000004ff417e24 */ /* 0x002fce000f8e00ff */
.L_x_16:
[----:B------:R-:W-:-:S13]  /*1320*/  LOP3.LUT P0, RZ, R0, 0xff, RZ, 0xc0, !PT ;  /* 0x000000ff00ff7812 */ /* 0x000fda000780c0ff */
[----:B------:R-:W-:Y:S05]  /*1330*/  @!P0 EXIT ;  /* 0x000000000000894d */ /* 0x000fea0003800000 */
[----:B------:R-:W-:Y:S01]  /*1340*/  ULDC UR4, c[0x0][0x28c] ;  /* 0x0000a30000047ab9 */ /* 0x000fe20000000800 */
[----:B------:R-:W-:Y:S01]  /*1350*/  UMOV UR38, URZ ;  /* 0x0000003f00267c82 */ /* 0x000fe20008000000 */
[----:B------:R-:W-:Y:S01]  /*1360*/  UIADD3 UR4, UR4, 0x3f, URZ ;  /* 0x0000003f04047890 */ /* 0x000fe2000fffe03f */
[----:B------:R-:W-:-:S03]  /*1370*/  UMOV UR39, URZ ;  /* 0x0000003f00277c82 */ /* 0x000fc60008000000 */
[----:B------:R-:W-:-:S04]  /*1380*/  USHF.R.S32.HI UR5, URZ, 0x1f, UR4 ;  /* 0x0000001f3f057899 */ /* 0x000fc80008011404 */
[----:B------:R-:W-:-:S04]  /*1390*/  ULEA.HI UR5, UR5, UR4, URZ, 0x6 ;  /* 0x0000000405057291 */ /* 0x000fc8000f8f303f */
[----:B------:R-:W-:-:S12]  /*13a0*/  USHF.R.S32.HI UR40, URZ, 0x6, UR5 ;  /* 0x000000063f287899 */ /* 0x000fd80008011405 */
.L_x_121:
[----:B------:R-:W-:Y:S01]  /*13b0*/  LOP3.LUT R0, R18, 0x80, RZ, 0xc0, !PT ;  /* 0x0000008012007812 */ /* 0x000fe200078ec0ff */
[----:B------:R-:W2:Y:S01]  /*13c0*/  S2UR UR7, SR_CgaCtaId ;  /* 0x00000000000779c3 */ /* 0x000ea20000008800 */
[----:B------:R-:W-:Y:S02]  /*13d0*/  UMOV UR6, 0x400 ;  /* 0x0000040000067882 */ /* 0x000fe40000000000 */
[----:B------:R-:W-:-:S06]  /*13e0*/  SHF.R.U32.HI R0, RZ, 0x7, R0 ;  /* 0x00000007ff007819 */ /* 0x000fcc0000011600 */
[----:B---3--:R-:W3:Y:S01]  /*13f0*/  SHFL.IDX PT, R0, R0, RZ, 0x1f ;  /* 0x00001fff00007589 */ /* 0x008ee200000e0000 */
[----:B--2---:R-:W-:Y:S01]  /*1400*/  ULEA UR6, UR7, UR6, 0x18 ;  /* 0x0000000607067291 */ /* 0x004fe2000f8ec03f */
[----:B---3--:R-:W-:-:S13]  /*1410*/  R2UR UR4, R0 ;  /* 0x00000000000472ca */ /* 0x008fda00000e0000 */
[----:B------:R-:W-:-:S04]  /*1420*/  ULEA.HI UR5, UR4, UR4, URZ, 0x1 ;  /* 0x0000000404057291 */ /* 0x000fc8000f8f083f */
[----:B------:R-:W-:-:S04]  /*1430*/  ULOP3.LUT UR5, UR5, 0xffffe, URZ, 0xc0, !UPT ;  /* 0x000ffffe05057892 */ /* 0x000fc8000f8ec03f */
[----:B------:R-:W-:-:S03]  /*1440*/  UIADD3 UR5, UR4, -UR5, URZ ;  /* 0x8000000504057290 */ /* 0x000fc6000fffe03f */
[----:B------:R-:W-:Y:S01]  /*1450*/  ULDC UR4, c[0x0][0x28c] ;  /* 0x0000a30000047ab9 */ /* 0x000fe20000000800 */
[----:B------:R-:W-:Y:S01]  /*1460*/  ULEA UR5, UR5, UR6, 0xc ;  /* 0x0000000605057291 */ /* 0x000fe2000f8e603f */
[----:B------:R-:W-:-:S03]  /*1470*/  ISETP.LT.AND P0, PT, RZ, UR4, PT ;  /* 0x00000004ff007c0c */ /* 0x000fc6000bf01270 */
[----:B------:R-:W-:-:S04]  /*1480*/  UIADD3 UR5, UR5, 0x200, URZ ;  /* 0x0000020005057890 */ /* 0x000fc8000fffe03f */
[----:B------:R-:W-:-:S04]  /*1490*/  USHF.R.U32.HI UR5, URZ, 0x4, UR5 ;  /* 0x000000043f057899 */ /* 0x000fc80008011605 */
[----:B------:R-:W-:Y:S02]  /*14a0*/  ULOP3.LUT UR41, UR5, 0x3fff, URZ, 0xc0, !UPT ;  /* 0x00003fff05297892 */ /* 0x000fe4000f8ec03f */
[----:B01----:R-:W-:Y:S10]  /*14b0*/  @P0 BRA `(.L_x_18) ;  /* 0x0000000000400947 */ /* 0x003ff40003800000 */
[----:B------:R-:W-:Y:S01]  /*14c0*/  MOV R0, 0x0 ;  /* 0x0000000000007802 */ /* 0x000fe20000000f00 */
[----:B------:R-:W-:Y:S01]  /*14d0*/  ULDC.64 UR4, c[0x4][0x68] ;  /* 0x01001a0000047ab9 */ /* 0x000fe20000000a00 */
[----:B------:R-:W-:Y:S01]  /*14e0*/  ULDC.64 UR6, c[0x4][0x8] ;  /* 0x0100020000067ab9 */ /* 0x000fe20000000a00 */
[----:B01----:R-:W-:Y:S01]  /*14f0*/  IMAD.U32 R4, RZ, RZ, UR4 ;  /* 0x00000004ff047e24 */ /* 0x003fe2000f8e00ff */
[----:B------:R0:W1:Y:S01]  /*1500*/  LDC.64 R14, c[0x4][R0] ;  /* 0x01000000000e7b82 */ /* 0x0000620000000a00 */
[----:B------:R-:W-:Y:S01]  /*1510*/  IMAD.U32 R5, RZ, RZ, UR5 ;  /* 0x00000005ff057e24 */ /* 0x000fe2000f8e00ff */
[----:B------:R-:W-:Y:S01]  /*1520*/  ULDC.64 UR4, c[0x4][0x70] ;  /* 0x01001c0000047ab9 */ /* 0x000fe20000000a00 */
[----:B------:R-:W-:Y:S02]  /*1530*/  IMAD.U32 R10, RZ, RZ, UR6 ;  /* 0x00000006ff0a7e24 */ /* 0x000fe4000f8e00ff */
[----:B------:R-:W-:Y:S02]  /*1540*/  IMAD.U32 R6, RZ, RZ, UR4 ;  /* 0x00000004ff067e24 */ /* 0x000fe4000f8e00ff */
[----:B------:R-:W-:-:S02]  /*1550*/  IMAD.U32 R7, RZ, RZ, UR5 ;  /* 0x00000005ff077e24 */ /* 0x000fc4000f8e00ff */
[----:B------:R-:W-:Y:S02]  /*1560*/  IMAD.U32 R11, RZ, RZ, UR7 ;  /* 0x00000007ff0b7e24 */ /* 0x000fe4000f8e00ff */
[----:B------:R-:W-:Y:S02]  /*1570*/  IMAD.MOV.U32 R8, RZ, RZ, 0x1e1 ;  /* 0x000001e1ff087424 */ /* 0x000fe400078e00ff */
[----:B------:R-:W-:Y:S02]  /*1580*/  IMAD.MOV.U32 R12, RZ, RZ, 0x1 ;  /* 0x00000001ff0c7424 */ /* 0x000fe400078e00ff */
[----:B0-----:R-:W-:-:S07]  /*1590*/  IMAD.MOV.U32 R13, RZ, RZ, RZ ;  /* 0x000000ffff0d7224 */ /* 0x001fce00078e00ff */
[----:B------:R-:W-:-:S07]  /*15a0*/  LEPC R20, `(.L_x_18) ;  /* 0x000000001014794e */ /* 0x000fce0000000000 */
[----:B-1---5:R-:W-:Y:S05]  /*15b0*/  CALL.ABS.NOINC R14 ;  /* 0x000000000e007343 */ /* 0x022fea0003c00000 */
.L_x_18:
[----:B------:R-:W-:-:S04]  /*15c0*/  LOP3.LUT R0, R19, 0x1, RZ, 0xfc, !PT ;  /* 0x0000000113007812 */ /* 0x000fc800078efcff */
[----:B------:R-:W-:-:S13]  /*15d0*/  ISETP.NE.AND P0, PT, R0, 0x3, PT ;  /* 0x000000030000780c */ /* 0x000fda0003f05270 */
[----:B------:R-:W-:Y:S05]  /*15e0*/  @!P0 BRA `(.L_x_19) ;  /* 0x0000000000048947 */ /* 0x000fea0003800000 */
[----:B------:R-:W-:Y:S01]  /*15f0*/  BPT.TRAP 0x1 ;  /* 0x000000040000795c */ /* 0x000fe20000300000 */
.L_x_19:
[----:B------:R-:W2:Y:S01]  /*1600*/  S2UR UR5, SR_CgaCtaId ;  /* 0x00000000000579c3 */ /* 0x000ea20000008800 */
[----:B------:R-:W-:Y:S01]  /*1610*/  UMOV UR4, 0x400 ;  /* 0x0000040000047882 */ /* 0x000fe20000000000 */
[----:B------:R-:W-:Y:S02]  /*1620*/  IMAD.U32 R0, RZ, RZ, UR38 ;  /* 0x00000026ff007e24 */ /* 0x000fe4000f8e00ff */
[----:B------:R-:W-:-:S03]  /*1630*/  IMAD.U32 R3, RZ, RZ, UR39 ;  /* 0x00000027ff037e24 */ /* 0x000fc6000f8e00ff */
[----:B------:R-:W-:Y:S01]  /*1640*/  SHF.L.U32 R0, R0, 0x1f, RZ ;  /* 0x0000001f00007819 */ /* 0x000fe200000006ff */
[----:B--2---:R-:W-:-:S06]  /*1650*/  ULEA UR4, UR5, UR4, 0x18 ;  /* 0x0000000405047291 */ /* 0x004fcc000f8ec03f */
[----:B------:R-:W-:-:S04]  /*1660*/  IMAD.U32 R6, RZ, RZ, UR4 ;  /* 0x00000004ff067e24 */ /* 0x000fc8000f8e00ff */
[----:B------:R-:W-:-:S04]  /*1670*/  IMAD R3, R3, 0x8, R6 ;  /* 0x0000000803037824 */ /* 0x000fc800078e0206 */
[----:B------:R2:W3:Y:S01]  /*1680*/  SYNCS.PHASECHK.TRANS64.TRYWAIT P1, [R3+URZ], R0 ;  /* 0x00000000030075a7 */ /* 0x0004e2000802017f */
[----:B------:R-:W-:Y:S05]  /*1690*/  @!P0 BRA `(.L_x_20) ;  /* 0x0000000000048947 */ /* 0x000fea0003800000 */
[----:B------:R-:W-:Y:S01]  /*16a0*/  BPT.TRAP 0x1 ;  /* 0x000000040000795c */ /* 0x000fe20000300000 */
.L_x_20:
[----:B---3--:R-:W-:Y:S05]  /*16b0*/  @P1 BRA `(.L_x_21) ;  /* 0x0000000000081947 */ /* 0x008fea0003800000 */
[----:B------:R-:W3:Y:S02]  /*16c0*/  SYNCS.PHASECHK.TRANS64.TRYWAIT P1, [R3+URZ], R0 ;  /* 0x00000000030075a7 */ /* 0x000ee4000802017f */
[----:B---3--:R-:W-:Y:S05]  /*16d0*/  @!P1 BRA `(.L_x_22) ;  /* 0x0000005400909947 */ /* 0x008fea0003800000 */
.L_x_21:
[----:B------:R-:W-:-:S04]  /*16e0*/  UISETP.LT.AND UP0, UPT, UR40, 0x1, UPT ;  /* 0x000000012800788c */ /* 0x000fc8000bf01270 */
[----:B------:R-:W-:-:S06]  /*16f0*/  USEL UR4, UR40, 0x1, UP0 ;  /* 0x0000000128047887 */ /* 0x000fcc0008000000 */
[----:B--23--:R-:W-:Y:S01]  /*1700*/  IMAD.U32 R0, RZ, RZ, UR4 ;  /* 0x00000004ff007e24 */ /* 0x00cfe2000f8e00ff */
[----:B------:R-:W-:Y:S05]  /*1710*/  WARPSYNC.ALL ;  /* 0x0000000000007948 */ /* 0x000fea0003800000 */
[----:B------:R-:W-:-:S04]  /*1720*/  IADD3 R0, -R0, UR40, RZ ;  /* 0x0000002800007c10 */ /* 0x000fc8000fffe1ff */
[----:B------:R-:W-:Y:S02]  /*1730*/  ISETP.GE.AND P1, PT, R0, 0x1, PT ;  /* 0x000000010000780c */ /* 0x000fe40003f26270 */
[----:B------:R-:W-:Y:S01]  /*1740*/  R2UR UR4, R6 ;  /* 0x00000000060472ca */ /* 0x000fe200000e0000 */
[----:B------:R-:W-:Y:S01]  /*1750*/  WARPGROUP.ARRIVE ;  /* 0x00000000000079c5 */ /* 0x000fe20000000000 */
[----:B------:R-:W-:Y:S01]  /*1760*/  UMOV UR9, 0x80000020 ;  /* 0x8000002000097882 */ /* 0x000fe20000000000 */
[----:B------:R-:W-:Y:S01]  /*1770*/  UMOV UR11, 0x80000020 ;  /* 0x80000020000b7882 */ /* 0x000fe20000000000 */
[----:B------:R-:W-:Y:S01]  /*1780*/  UMOV UR13, UR9 ;  /* 0x00000009000d7c82 */ /* 0x000fe20008000000 */
[----:B------:R-:W-:-:S08]  /*1790*/  UMOV UR15, 0x80000020 ;  /* 0x80000020000f7882 */ /* 0x000fd00000000000 */
[----:B------:R-:W-:-:S04]  /*17a0*/  UIADD3 UR4, UR4, 0x22200, URZ ;  /* 0x0002220004047890 */ /* 0x000fc8000fffe03f */
[----:B------:R-:W-:Y:S02]  /*17b0*/  USHF.R.U32.HI UR5, URZ, 0x4, UR4 ;  /* 0x000000043f057899 */ /* 0x000fe40008011604 */
[----:B------:R-:W-:Y:S02]  /*17c0*/  ULOP3.LUT UR4, UR41, 0x10000, URZ, 0xfc, !UPT ;  /* 0x0001000029047892 */ /* 0x000fe4000f8efc3f */
[----:B------:R-:W-:Y:S02]  /*17d0*/  ULOP3.LUT UR5, UR5, 0x3fff, URZ, 0xc0, !UPT ;  /* 0x00003fff05057892 */ /* 0x000fe4000f8ec03f */
[----:B------:R-:W-:Y:S02]  /*17e0*/  ULEA UR6, UR39, UR4, 0x9 ;  /* 0x0000000427067291 */ /* 0x000fe4000f8e483f */
[----:B------:R-:W-:-:S04]  /*17f0*/  ULOP3.LUT UR5, UR5, 0x10000, URZ, 0xfc, !UPT ;  /* 0x0001000005057892 */ /* 0x000fc8000f8efc3f */
[----:B------:R-:W-:Y:S01]  /*1800*/  UIMAD UR7, UR39, 0x140, UR5 ;  /* 0x00000140270778a4 */ /* 0x000fe2000f8e0205 */
[----:B------:R-:W-:-:S03]  /*1810*/  UMOV UR8, UR6 ;  /* 0x0000000600087c82 */ /* 0x000fc60008000000 */
[----:B------:R-:W-:Y:S02]  /*1820*/  UIADD3 UR14, UR7, 0x40, URZ ;  /* 0x00000040070e7890 */ /* 0x000fe4000fffe03f */
[----:B------:R-:W-:Y:S02]  /*1830*/  UIADD3 UR16, UR7, 0x80, URZ ;  /* 0x0000008007107890 */ /* 0x000fe4000fffe03f */
[----:B------:R-:W-:Y:S01]  /*1840*/  UMOV UR10, UR7 ;  /* 0x00000007000a7c82 */ /* 0x000fe20008000000 */
[----:B------:R-:W-:Y:S01]  /*1850*/  UMOV UR12, UR8 ;  /* 0x00000008000c7c82 */ /* 0x000fe20008000000 */
[----:B------:R-:W-:Y:S01]  /*1860*/  IGMMA.64x16x32.S8.S8 R56, gdesc[UR8], RZ, !UPT, gsb0 ;  /* 0x00600000083879f1 */ /* 0x000fe2000c0410ff */
[----:B------:R-:W-:Y:S01]  /*1870*/  UMOV UR10, UR14 ;  /* 0x0000000e000a7c82 */ /* 0x000fe20008000000 */
[----:B------:R-:W-:Y:S01]  /*1880*/  UMOV UR11, 0x80000020 ;  /* 0x80000020000b7882 */ /* 0x000fe20000000000 */
[----:B------:R-:W-:Y:S01]  /*1890*/  UMOV UR14, UR16 ;  /* 0x00000010000e7c82 */ /* 0x000fe20008000000 */
[----:B------:R-:W-:-:S02]  /*18a0*/  UIADD3 UR17, UR7, 0xc0, URZ ;  /* 0x000000c007117890 */ /* 0x000fc4000fffe03f */
[----:B------:R-:W-:Y:S02]  /*18b0*/  UIADD3 UR18, UR7, 0x100, URZ ;  /* 0x0000010007127890 */ /* 0x000fe4000fffe03f */
[----:B------:R-:W-:Y:S01]  /*18c0*/  UIADD3 UR16, UR7, 0xc2, URZ ;  /* 0x000000c207107890 */ /* 0x000fe2000fffe03f */
[----:B------:R-:W-:Y:S02]  /*18d0*/  WARPGROUP.DEPBAR.LE gsb0, 0x0 ;  /* 0x00008000000079c5 */ /* 0x000fe40000010000 */
[----:B------:R-:W-:-:S06]  /*18e0*/  WARPGROUP.ARRIVE ;  /* 0x00000000000079c5 */ /* 0x000fcc0000000000 */
[----:B------:R-:W-:Y:S01]  /*18f0*/  IGMMA.64x16x32.S8.S8 R48, gdesc[UR8], RZ, !UPT, gsb0 ;  /* 0x00600000083079f1 */ /* 0x000fe2000c0410ff */
[----:B------:R-:W-:Y:S01]  /*1900*/  UMOV UR10, UR17 ;  /* 0x00000011000a7c82 */ /* 0x000fe20008000000 */
[----:B------:R-:W-:Y:S01]  /*1910*/  UMOV UR11, 0x80000020 ;  /* 0x80000020000b7882 */ /* 0x000fe20000000000 */
[----:B------:R-:W-:Y:S02]  /*1920*/  WARPGROUP.DEPBAR.LE gsb0, 0x0 ;  /* 0x00008000000079c5 */ /* 0x000fe40000010000 */
[----:B------:R-:W-:-:S06]  /*1930*/  WARPGROUP.ARRIVE ;  /* 0x00000000000079c5 */ /* 0x000fcc0000000000 */
[----:B------:R-:W-:Y:S01]  /*1940*/  IGMMA.64x16x32.S8.S8 R40, gdesc[UR12], RZ, !UPT, gsb0 ;  /* 0x006000000c2879f1 */ /* 0x000fe2000c0410ff */
[----:B------:R-:W-:Y:S01]  /*1950*/  UIADD3 UR14, UR7, 0x82, URZ ;  /* 0x00000082070e7890 */ /* 0x000fe2000fffe03f */
[----:B------:R-:W-:Y:S01]  /*1960*/  UMOV UR15, 0x80000020 ;  /* 0x80000020000f7882 */ /* 0x000fe20000000000 */
        /* <DEDUP_REMOVED lines=8> */
[----:B------:R-:W-:Y:S02]  /*19f0*/  UIADD3 UR8, UR6, 0x2, URZ ;  /* 0x0000000206087890 */ /* 0x000fe4000fffe03f */
[----:B------:R-:W-:Y:S01]  /*1a00*/  UIADD3 UR10, UR7, 0x2, URZ ;  /* 0x00000002070a7890 */ /* 0x000fe2000fffe03f */
[----:B------:R-:W-:Y:S01]  /*1a10*/  UMOV UR9, 0x80000020 ;  /* 0x8000002000097882 */ /* 0x000fe20000000000 */
[----:B------:R-:W-:Y:S01]  /*1a20*/  UMOV UR11, 0x80000020 ;  /* 0x80000020000b7882 */ /* 0x000fe20000000000 */
[----:B------:R-:W-:Y:S02]  /*1a30*/  UIADD3 UR6, UR7, 0x42, URZ ;  /* 0x0000004207067890 */ /* 0x000fe4000fffe03f */
[----:B------:R-:W-:Y:S01]  /*1a40*/  UMOV UR12, UR8 ;  /* 0x00000008000c7c82 */ /* 0x000fe20008000000 */
[----:B------:R-:W-:Y:S01]  /*1a50*/  UMOV UR13, UR9 ;  /* 0x00000009000d7c82 */ /* 0x000fe20008000000 */
[----:B------:R-:W-:Y:S01]  /*1a60*/  UIADD3 UR7, UR7, 0x102, URZ ;  /* 0x0000010207077890 */ /* 0x000fe2000fffe03f */
[----:B------:R-:W-:-:S02]  /*1a70*/  WARPGROUP.DEPBAR.LE gsb0, 0x0 ;  /* 0x00008000000079c5 */ /* 0x000fc40000010000 */
[----:B------:R-:W-:-:S06]  /*1a80*/  WARPGROUP.ARRIVE ;  /* 0x00000000000079c5 */ /* 0x000fcc0000000000 */
[----:B------:R-:W-:Y:S01]  /*1a90*/  IGMMA.64x16x32.S8.S8 R56, gdesc[UR8], R56, gsb0 ;  /* 0x00600000083879f1 */ /* 0x000fe20008041038 */
[----:B------:R-:W-:Y:S01]  /*1aa0*/  UMOV UR10, UR6 ;  /* 0x00000006000a7c82 */ /* 0x000fe20008000000 */
[----:B------:R-:W-:Y:S01]  /*1ab0*/  UMOV UR11, 0x80000020 ;  /* 0x80000020000b7882 */ /* 0x000fe20000000000 */
[----:B------:R-:W-:Y:S02]  /*1ac0*/  WARPGROUP.DEPBAR.LE gsb0, 0x0 ;  /* 0x00008000000079c5 */ /* 0x000fe40000010000 */
[----:B------:R-:W-:-:S06]  /*1ad0*/  WARPGROUP.ARRIVE ;  /* 0x00000000000079c5 */ /* 0x000fcc0000000000 */
[----:B------:R-:W-:Y:S01]  /*1ae0*/  IGMMA.64x16x32.S8.S8 R48, gdesc[UR8], R48, gsb0 ;  /* 0x00600000083079f1 */ /* 0x000fe20008041030 */
[----:B------:R-:W-:Y:S01]  /*1af0*/  UMOV UR10, UR16 ;  /* 0x00000010000a7c82 */ /* 0x000fe20008000000 */
[----:B------:R-:W-:Y:S01]  /*1b00*/  UMOV UR11, 0x80000020 ;  /* 0x80000020000b7882 */ /* 0x000fe20000000000 */
[----:B------:R-:W-:Y:S02]  /*1b10*/  WARPGROUP.DEPBAR.LE gsb0, 0x0 ;  /* 0x00008000000079c5 */ /* 0x000fe40000010000 */
[----:B------:R-:W-:-:S06]  /*1b20*/  WARPGROUP.ARRIVE ;  /* 0x00000000000079c5 */ /* 0x000fcc0000000000 */
[----:B------:R-:W-:Y:S03]  /*1b30*/  IGMMA.64x16x32.S8.S8 R40, gdesc[UR12], R40, gsb0 ;  /* 0x006000000c2879f1 */ /* 0x000fe60008041028 */
        /* <DEDUP_REMOVED lines=9> */
[----:B------:R-:W-:Y:S05]  /*1bd0*/  @!P1 BRA `(.L_x_23) ;  /* 0x0000000400ac9947 */ /* 0x000fea0003800000 */
[----:B------:R-:W-:Y:S02]  /*1be0*/  UIADD3 UR6, UR39, 0x1, URZ ;  /* 0x0000000127067890 */ /* 0x000fe4000fffe03f */
[----:B------:R-:W-:Y:S02]  /*1bf0*/  IMAD.U32 R3, RZ, RZ, UR39 ;  /* 0x00000027ff037e24 */ /* 0x000fe4000f8e00ff */
[----:B------:R-:W-:-:S04]  /*1c00*/  UISETP.NE.AND UP0, UPT, UR6, 0x11, UPT ;  /* 0x000000110600788c */ /* 0x000fc8000bf05270 */
[----:B------:R-:W-:Y:S02]  /*1c10*/  USEL UR7, URZ, 0x1, UP0 ;  /* 0x000000013f077887 */ /* 0x000fe40008000000 */
[----:B------:R-:W-:Y:S02]  /*1c20*/  USEL UR6, UR6, URZ, UP0 ;  /* 0x0000003f06067287 */ /* 0x000fe40008000000 */
[----:B------:R-:W-:-:S06]  /*1c30*/  ULOP3.LUT UR7, UR38, UR7, URZ, 0x3c, !UPT ;  /* 0x0000000726077292 */ /* 0x000fcc000f8e3c3f */
[----:B------:R-:W-:-:S07]  /*1c40*/  IMAD.U32 R7, RZ, RZ, UR7 ;  /* 0x00000007ff077e24 */ /* 0x000fce000f8e00ff */
.L_x_30:
[----:B------:R-:W-:Y:S05]  /*1c50*/  @!P0 BRA `(.L_x_24) ;  /* 0x0000000000048947 */ /* 0x000fea0003800000 */
[----:B------:R-:W-:Y:S01]  /*1c60*/  BPT.TRAP 0x1 ;  /* 0x000000040000795c */ /* 0x000fe20000300000 */
.L_x_24:
[----:B------:R-:W2:Y:S01]  /*1c70*/  S2UR UR8, SR_CgaCtaId ;  /* 0x00000000000879c3 */ /* 0x000ea20000008800 */
[----:B------:R-:W-:Y:S01]  /*1c80*/  UMOV UR7, 0x400 ;  /* 0x0000040000077882 */ /* 0x000fe20000000000 */
[----:B01----:R-:W-:Y:S01]  /*1c90*/  IMAD.U32 R5, RZ, RZ, UR6 ;  /* 0x00000006ff057e24 */ /* 0x003fe2000f8e00ff */
[----:B------:R-:W-:Y:S01]  /*1ca0*/  SHF.L.U32 R4, R7, 0x1f, RZ ;  /* 0x0000001f07047819 */ /* 0x000fe200000006ff */
[----:B--2---:R-:W-:-:S06]  /*1cb0*/  ULEA UR7, UR8, UR7, 0x18 ;  /* 0x0000000708077291 */ /* 0x004fcc000f8ec03f */
[----:B------:R-:W-:-:S04]  /*1cc0*/  IMAD.U32 R6, RZ, RZ, UR7 ;  /* 0x00000007ff067e24 */ /* 0x000fc8000f8e00ff */
[----:B------:R-:W-:-:S04]  /*1cd0*/  IMAD R5, R5, 0x8, R6 ;  /* 0x0000000805057824 */ /* 0x000fc800078e0206 */
[----:B------:R0:W1:Y:S01]  /*1ce0*/  SYNCS.PHASECHK.TRANS64.TRYWAIT P1, [R5+URZ], R4 ;  /* 0x00000004050075a7 */ /* 0x000062000802017f */
[----:B------:R-:W-:Y:S05]  /*1cf0*/  @!P0 BRA `(.L_x_25) ;  /* 0x0000000000048947 */ /* 0x000fea0003800000 */
[----:B------:R-:W-:Y:S01]  /*1d00*/  BPT.TRAP 0x1 ;  /* 0x000000040000795c */ /* 0x000fe20000300000 */
.L_x_25:
[----:B-1----:R-:W-:Y:S05]  /*1d10*/  @P1 BRA `(.L_x_26) ;  /* 0x0000000000081947 */ /* 0x002fea0003800000 */
[----:B------:R-:W1:Y:S02]  /*1d20*/  SYNCS.PHASECHK.TRANS64.TRYWAIT P1, [R5+URZ], R4 ;  /* 0x00000004050075a7 */ /* 0x000e64000802017f */
[----:B-1----:R-:W-:Y:S05]  /*1d30*/  @!P1 BRA `(.L_x_27) ;  /* 0x00000050000c9947 */ /* 0x002fea0003800000 */
.L_x_26:
[----:B------:R-:W-:Y:S01]  /*1d40*/  ULEA UR7, UR6, UR4, 0x9 ;  /* 0x0000000406077291 */ /* 0x000fe2000f8e483f */
[----:B------:R-:W-:Y:S01]  /*1d50*/  WARPGROUP.ARRIVE ;  /* 0x00000000000079c5 */ /* 0x000fe20000000000 */
[----:B------:R-:W-:Y:S01]  /*1d60*/  UIMAD UR12, UR6, 0x140, UR5 ;  /* 0x00000140060c78a4 */ /* 0x000fe2000f8e0205 */
[----:B------:R-:W-:Y:S01]  /*1d70*/  UMOV UR9, 0x80000020 ;  /* 0x8000002000097882 */ /* 0x000fe20000000000 */
[----:B------:R-:W-:Y:S02]  /*1d80*/  UMOV UR11, 0x80000020 ;  /* 0x80000020000b7882 */ /* 0x000fe40000000000 */
[----:B------:R-:W-:Y:S01]  /*1d90*/  UIADD3 UR13, UR12, 0x40, URZ ;  /* 0x000000400c0d7890 */ /* 0x000fe2000fffe03f */
[----:B------:R-:W-:Y:S02]  /*1da0*/  UMOV UR8, UR7 ;  /* 0x0000000700087c82 */ /* 0x000fe40008000000 */
[----:B------:R-:W-:Y:S01]  /*1db0*/  UMOV UR10, UR12 ;  /* 0x0000000c000a7c82 */ /* 0x000fe20008000000 */
[----:B------:R-:W-:Y:S01]  /*1dc0*/  UIADD3 UR14, UR12, 0x80, URZ ;  /* 0x000000800c0e7890 */ /* 0x000fe2000fffe03f */
[----:B------:R-:W-:Y:S01]  /*1dd0*/  IGMMA.64x16x32.S8.S8 R56, gdesc[UR8], R56, gsb0 ;  /* 0x00600000083879f1 */ /* 0x000fe20008041038 */
[----:B------:R-:W-:Y:S01]  /*1de0*/  UMOV UR11, 0x80000020 ;  /* 0x80000020000b7882 */ /* 0x000fe20000000000 */
[----:B------:R-:W-:Y:S01]  /*1df0*/  UMOV UR10, UR13 ;  /* 0x0000000d000a7c82 */ /* 0x000fe20008000000 */
[----:B------:R-:W-:-:S02]  /*1e00*/  UIADD3 UR15, UR12, 0xc0, URZ ;  /* 0x000000c00c0f7890 */ /* 0x000fc4000fffe03f */
[----:B------:R-:W-:Y:S01]  /*1e10*/  UIADD3 UR13, UR12, 0x100, URZ ;  /* 0x000001000c0d7890 */ /* 0x000fe2000fffe03f */
[----:B------:R-:W-:Y:S02]  /*1e20*/  WARPGROUP.DEPBAR.LE gsb0, 0x0 ;  /* 0x00008000000079c5 */ /* 0x000fe40000010000 */
[----:B------:R-:W-:-:S06]  /*1e30*/  WARPGROUP.ARRIVE ;  /* 0x00000000000079c5 */ /* 0x000fcc0000000000 */
[----:B------:R-:W-:Y:S01]  /*1e40*/  IGMMA.64x16x32.S8.S8 R48, gdesc[UR8], R48, gsb0 ;  /* 0x00600000083079f1 */ /* 0x000fe20008041030 */
[----:B------:R-:W-:Y:S01]  /*1e50*/  UMOV UR10, UR14 ;  /* 0x0000000e000a7c82 */ /* 0x000fe20008000000 */
[----:B------:R-:W-:Y:S01]  /*1e60*/  UMOV UR11, 0x80000020 ;  /* 0x80000020000b7882 */ /* 0x000fe20000000000 */
[----:B------:R-:W-:Y:S01]  /*1e70*/  UIADD3 UR14, UR12, 0xc2, URZ ;  /* 0x000000c20c0e7890 */ /* 0x000fe2000fffe03f */
[----:B------:R-:W-:Y:S02]  /*1e80*/  WARPGROUP.DEPBAR.LE gsb0, 0x0 ;  /* 0x00008000000079c5 */ /* 0x000fe40000010000 */
        /* <DEDUP_REMOVED lines=13> */
[----:B------:R-:W-:Y:S02]  /*1f60*/  UIADD3 UR8, UR7, 0x2, URZ ;  /* 0x0000000207087890 */ /* 0x000fe4000fffe03f */
[----:B------:R-:W-:Y:S01]  /*1f70*/  UIADD3 UR10, UR12, 0x2, URZ ;  /* 0x000000020c0a7890 */ /* 0x000fe2000fffe03f */
[----:B------:R-:W-:Y:S01]  /*1f80*/  UMOV UR9, 0x80000020 ;  /* 0x8000002000097882 */ /* 0x000fe20000000000 */
[----:B------:R-:W-:Y:S01]  /*1f90*/  UMOV UR11, 0x80000020 ;  /* 0x80000020000b7882 */ /* 0x000fe20000000000 */
[----:B------:R-:W-:Y:S02]  /*1fa0*/  UIADD3 UR7, UR12, 0x42, URZ ;  /* 0x000000420c077890 */ /* 0x000fe4000fffe03f */
        /* <DEDUP_REMOVED lines=26> */
[----:B------:R-:W-:Y:S01]  /*2150*/  BPT.TRAP 0x1 ;  /* 0x000000040000795c */ /* 0x000fe20000300000 */
.L_x_28:
[----:B------:R-:W-:-:S13]  /*2160*/  ISETP.NE.AND P1, PT, R22, RZ, PT ;  /* 0x000000ff1600720c */ /* 0x000fda0003f25270 */
[----:B01----:R-:W-:-:S04]  /*2170*/  @P1 IMAD R4, R3, 0x8, R6 ;  /* 0x0000000803041824 */ /* 0x003fc800078e0206 */
[----:B------:R-:W-:-:S05]  /*2180*/  @P1 VIADD R4, R4, 0x88 ;  /* 0x0000008804041836 */ /* 0x000fca0000000000 */
[----:B------:R-:W-:-:S04]  /*2190*/  @P1 PRMT R4, R23, 0x654, R4 ;  /* 0x0000065417041816 */ /* 0x000fc80000000004 */
[----:B------:R0:W-:Y:S01]  /*21a0*/  @P1 SYNCS.ARRIVE.TRANS64.RED.A1T0 RZ, [R4+URZ], RZ ;  /* 0x000000ff04ff19a7 */ /* 0x0001e2000810043f */
[----:B------:R-:W-:-:S13]  /*21b0*/  ISETP.GT.U32.AND P1, PT, R19, 0x1, PT ;  /* 0x000000011300780c */ /* 0x000fda0003f24070 */
[----:B0-----:R-:W-:Y:S05]  /*21c0*/  @P1 BRA `(.L_x_29) ;  /* 0x0000000000041947 */ /* 0x001fea0003800000 */
[----:B------:R-:W-:Y:S01]  /*21d0*/  BPT.TRAP 0x1 ;  /* 0x000000040000795c */ /* 0x000fe20000300000 */
.L_x_29:
[----:B------:R-:W-:Y:S01]  /*21e0*/  UIADD3 UR6, UR6, 0x1, URZ ;  /* 0x0000000106067890 */ /* 0x000fe2000fffe03f */
[C---:B------:R-:W-:Y:S01]  /*21f0*/  ISETP.GT.AND P2, PT, R0.reuse, 0x1, PT ;  /* 0x000000010000780c */ /* 0x040fe20003f44270 */
[----:B------:R-:W-:Y:S02]  /*2200*/  VIADD R3, R3, 0x1 ;  /* 0x0000000103037836 */ /* 0x000fe40000000000 */
[----:B------:R-:W-:Y:S01]  /*2210*/  UISETP.NE.AND UP0, UPT, UR6, 0x11, UPT ;  /* 0x000000110600788c */ /* 0x000fe2000bf05270 */
[----:B------:R-:W-:Y:S02]  /*2220*/  VIADD R0, R0, 0xffffffff ;  /* 0xffffffff00007836 */ /* 0x000fe40000000000 */
[C---:B------:R-:W-:Y:S01]  /*2230*/  ISETP.NE.AND P1, PT, R3.reuse, 0x11, PT ;  /* 0x000000110300780c */ /* 0x040fe20003f25270 */
[----:B------:R-:W-:Y:S02]  /*2240*/  USEL UR7, URZ, 0x1, UP0 ;  /* 0x000000013f077887 */ /* 0x000fe40008000000 */
[----:B------:R-:W-:Y:S01]  /*2250*/  USEL UR6, UR6, URZ, UP0 ;  /* 0x0000003f06067287 */ /* 0x000fe20008000000 */
[----:B------:R-:W-:-:S03]  /*2260*/  SEL R3, R3, RZ, P1 ;  /* 0x000000ff03037207 */ /* 0x000fc60000800000 */
[----:B------:R-:W-:Y:S01]  /*2270*/  LOP3.LUT R7, R7, UR7, RZ, 0x3c, !PT ;  /* 0x0000000707077c12 */ /* 0x000fe2000f8e3cff */
[----:B------:R-:W-:Y:S07]  /*2280*/  @P2 BRA `(.L_x_30) ;  /* 0xfffffff800702947 */ /* 0x000fee000383ffff */
.L_x_23:
[----:B------:R-:W2:Y:S02]  /*2290*/  LDC R0, c[0x0][0x28c] ;  /* 0x0000a300ff007b82 */ /* 0x000ea40000000800 */
[----:B--2---:R-:W-:-:S13]  /*22a0*/  ISETP.GE.AND P1, PT, R0, 0x1, PT ;  /* 0x000000010000780c */ /* 0x004fda0003f26270 */
[----:B------:R-:W-:Y:S05]  /*22b0*/  @!P1 BRA `(.L_x_31) ;  /* 0x0000000000509947 */ /* 0x000fea0003800000 */
[----:B------:R-:W-:Y:S05]  /*22c0*/  @!P0 BRA `(.L_x_32) ;  /* 0x0000000000048947 */ /* 0x000fea0003800000 */
[----:B------:R-:W-:Y:S01]  /*22d0*/  BPT.TRAP 0x1 ;  /* 0x000000040000795c */ /* 0x000fe20000300000 */
.L_x_32:
[----:B------:R-:W-:Y:S01]  /*22e0*/  ISETP.NE.AND P0, PT, R22, RZ, PT ;  /* 0x000000ff1600720c */ /* 0x000fe20003f05270 */
[----:B------:R-:W-:Y:S01]  /*22f0*/  BSSY B0, `(.L_x_33) ;  /* 0x000000e000007945 */ /* 0x000fe20003800000 */
[----:B------:R-:W-:-:S11]  /*2300*/  ISETP.GT.U32.AND P1, PT, R19, 0x1, PT ;  /* 0x000000011300780c */ /* 0x000fd60003f24070 */
[----:B------:R-:W-:Y:S05]  /*2310*/  @!P0 BRA `(.L_x_34) ;  /* 0x00000000002c8947 */ /* 0x000fea0003800000 */
[----:B------:R-:W-:-:S04]  /*2320*/  UISETP.LT.AND UP0, UPT, UR40, 0x1, UPT ;  /* 0x000000012800788c */ /* 0x000fc8000bf01270 */
[----:B------:R-:W-:-:S04]  /*2330*/  USEL UR6, UR40, 0x1, UP0 ;  /* 0x0000000128067887 */ /* 0x000fc80008000000 */
[----:B------:R-:W-:-:S04]  /*2340*/  UIADD3 UR6, UR39, UR40, -UR6 ;  /* 0x0000002827067290 */ /* 0x000fc8000fffe806 */
[----:B------:R-:W-:-:S04]  /*2350*/  UIMAD.WIDE.U32 UR4, UR6, -0xf0f0f0f, URZ ;  /* 0xf0f0f0f1060478a5 */ /* 0x000fc8000f8e003f */
[----:B------:R-:W-:-:S04]  /*2360*/  USHF.R.U32.HI UR4, URZ, 0x4, UR5 ;  /* 0x000000043f047899 */ /* 0x000fc80008011605 */
[----:B------:R-:W-:-:S06]  /*2370*/  UIMAD UR6, UR4, -0x11, UR6 ;  /* 0xffffffef040678a4 */ /* 0x000fcc000f8e0206 */
[----:B------:R-:W-:-:S04]  /*2380*/  IMAD.U32 R3, RZ, RZ, UR6 ;  /* 0x00000006ff037e24 */ /* 0x000fc8000f8e00ff */
[----:B------:R-:W-:-:S04]  /*2390*/  IMAD R0, R3, 0x8, R6 ;  /* 0x0000000803007824 */ /* 0x000fc800078e0206 */
[----:B------:R-:W-:-:S05]  /*23a0*/  VIADD R0, R0, 0x88 ;  /* 0x0000008800007836 */ /* 0x000fca0000000000 */
[----:B------:R-:W-:-:S04]  /*23b0*/  PRMT R0, R23, 0x654, R0 ;  /* 0x0000065417007816 */ /* 0x000fc80000000000 */
[----:B------:R2:W-:Y:S03]  /*23c0*/  SYNCS.ARRIVE.TRANS64.RED.A1T0 RZ, [R0+URZ], RZ ;  /* 0x000000ff00ff79a7 */ /* 0x0005e6000810043f */
.L_x_34:
[----:B------:R-:W-:Y:S05]  /*23d0*/  BSYNC B0 ;  /* 0x0000000000007941 */ /* 0x000fea0003800000 */
.L_x_33:
[----:B------:R-:W-:Y:S05]  /*23e0*/  @P1 BRA `(.L_x_31) ;  /* 0x0000000000041947 */ /* 0x000fea0003800000 */
[----:B------:R-:W-:Y:S01]  /*23f0*/  BPT.TRAP 0x1 ;  /* 0x000000040000795c */ /* 0x000fe20000300000 */
.L_x_31:
[----:B------:R-:W3:Y:S01]  /*2400*/  LDC R7, c[0x0][0x288] ;  /* 0x0000a200ff077b82 */ /* 0x000ee20000000800 */
[--C-:B--2---:R-:W-:Y:S01]  /*2410*/  SHF.R.U32.HI R0, RZ, 0x2, R18.reuse ;  /* 0x00000002ff007819 */ /* 0x104fe20000011612 */
[----:B------:R-:W-:Y:S01]  /*2420*/  IMAD R69, R69, 0x50, RZ ;  /* 0x0000005045457824 */ /* 0x000fe200078e02ff */
[----:B01----:R-:W-:Y:S01]  /*2430*/  SHF.R.U32.HI R5, RZ, 0x7, R18 ;  /* 0x00000007ff057819 */ /* 0x003fe20000011612 */
[----:B------:R-:W-:Y:S01]  /*2440*/  UIADD3 UR39, UR40, UR39, URZ ;  /* 0x0000002728277290 */ /* 0x000fe2000fffe03f */
[----:B------:R-:W-:Y:S01]  /*2450*/  LOP3.LUT R4, R18, 0x60, RZ, 0xc0, !PT ;  /* 0x0000006012047812 */ /* 0x000fe200078ec0ff */
[----:B------:R-:W-:Y:S01]  /*2460*/  ULDC UR7, c[0x0][0x284] ;  /* 0x0000a10000077ab9 */ /* 0x000fe20000000800 */
[----:B------:R-:W-:Y:S01]  /*2470*/  LOP3.LUT R3, R0, 0x7, RZ, 0xc0, !PT ;  /* 0x0000000700037812 */ /* 0x000fe200078ec0ff */
[----:B------:R-:W-:Y:S01]  /*2480*/  UISETP.GT.U32.AND UP0, UPT, UR39, 0x10, UPT ;  /* 0x000000102700788c */ /* 0x000fe2000bf04070 */
[----:B------:R-:W-:Y:S01]  /*2490*/  LOP3.LUT R0, R5, 0x1, RZ, 0xc0, !PT ;  /* 0x0000000105007812 */ /* 0x000fe200078ec0ff */
[----:B------:R-:W-:Y:S01]  /*24a0*/  UISETP.GE.U32.AND UP1, UPT, UR40, 0x11, UPT ;  /* 0x000000112800788c */ /* 0x000fe2000bf26070 */
[----:B------:R-:W-:Y:S01]  /*24b0*/  SHF.R.U32.HI R6, RZ, 0x1, R4 ;  /* 0x00000001ff067819 */ /* 0x000fe20000011604 */
[----:B------:R-:W-:Y:S01]  /*24c0*/  UISETP.LT.U32.AND UP0, UPT, UR40, 0x11, UP0 ;  /* 0x000000112800788c */ /* 0x000fe20008701070 */
[----:B------:R-:W-:Y:S01]  /*24d0*/  LOP3.LUT R4, R18, 0x3, RZ, 0xc0, !PT ;  /* 0x0000000312047812 */ /* 0x000fe200078ec0ff */
[----:B------:R-:W-:Y:S01]  /*24e0*/  IMAD.SHL.U32 R8, R0, 0x40, RZ ;  /* 0x0000004000087824 */ /* 0x000fe200078e00ff */
[----:B------:R-:W-:Y:S01]  /*24f0*/  IADD3 R5, RZ, -R6, -R3 ;  /* 0x80000006ff057210 */ /* 0x000fe20007ffe803 */
[----:B------:R-:W-:Y:S01]  /*2500*/  ULDC.64 UR8, c[0x0][0x5d0] ;  /* 0x0001740000087ab9 */ /* 0x000fe20000000a00 */
[----:B------:R-:W-:Y:S01]  /*2510*/  SHF.R.S32.HI R20, RZ, 0x1f, R67 ;  /* 0x0000001fff147819 */ /* 0x000fe20000011443 */
[----:B------:R-:W-:Y:S01]  /*2520*/  UIMAD.WIDE.U32 UR4, UR39, -0xf0f0f0f, URZ ;  /* 0xf0f0f0f1270478a5 */ /* 0x000fe2000f8e003f */
[----:B------:R-:W-:Y:S01]  /*2530*/  LOP3.LUT R3, R8, 0x40, R3, 0xe2, !PT ;  /* 0x0000004008037812 */ /* 0x000fe200078ee203 */
[----:B------:R-:W-:Y:S01]  /*2540*/  IMAD.SHL.U32 R8, R18, 0x2, RZ ;  /* 0x0000000212087824 */ /* 0x000fe200078e00ff */
[----:B------:R-:W-:Y:S01]  /*2550*/  USEL UR6, URZ, 0x1, !UP0 ;  /* 0x000000013f067887 */ /* 0x000fe2000c000000 */
[----:B------:R-:W-:Y:S01]  /*2560*/  IMAD.WIDE R10, R68, 0x80, RZ ;  /* 0x00000080440a7825 */ /* 0x000fe200078e02ff */
[----:B------:R-:W-:Y:S01]  /*2570*/  USHF.R.U32.HI UR4, URZ, 0x4, UR5 ;  /* 0x000000043f047899 */ /* 0x000fe20008011605 */
[C---:B---3--:R-:W-:Y:S01]  /*2580*/  ISETP.GE.AND P0, PT, R69.reuse, R7, PT ;  /* 0x000000074500720c */ /* 0x048fe20003f06270 */
[----:B------:R-:W-:Y:S01]  /*2590*/  ULOP3.LUT UR38, UR38, UR6, URZ, 0x3c, !UPT ;  /* 0x0000000626267292 */ /* 0x000fe2000f8e3c3f */
[----:B------:R-:W-:Y:S01]  /*25a0*/  IMAD R12, R4, -0x2, R7 ;  /* 0xfffffffe040c7824 */ /* 0x000fe200078e0207 */
[----:B------:R-:W-:Y:S01]  /*25b0*/  LOP3.LUT R8, R69, 0x6, R8, 0xf8, !PT ;  /* 0x0000000645087812 */ /* 0x000fe200078ef808 */
[----:B------:R-:W-:Y:S01]  /*25c0*/  IMAD.SHL.U32 R7, R68, 0x80, RZ ;  /* 0x0000008044077824 */ /* 0x000fe200078e00ff */
[----:B------:R-:W-:Y:S01]  /*25d0*/  LOP3.LUT R75, R10, R3, R6, 0xfe, !PT ;  /* 0x000000030a4b7212 */ /* 0x000fe200078efe06 */
[----:B------:R-:W-:Y:S01]  /*25e0*/  IMAD R4, R20, UR8, RZ ;  /* 0x0000000814047c24 */ /* 0x000fe2000f8e02ff */
[----:B------:R-:W-:Y:S01]  /*25f0*/  SHF.R.S32.HI R9, RZ, 0x1f, R8 ;  /* 0x0000001fff097819 */ /* 0x000fe20000011408 */
[----:B------:R-:W-:Y:S01]  /*2600*/  IMAD R0, R0, -0x40, R5 ;  /* 0xffffffc000007824 */ /* 0x000fe200078e0205 */
[----:B------:R-:W-:Y:S01]  /*2610*/  ISETP.GE.OR P0, PT, R7, UR7, P0 ;  /* 0x0000000707007c0c */ /* 0x000fe20008706670 */
[C---:B------:R-:W-:Y:S01]  /*2620*/  IMAD R13, R67.reuse, UR9, R4 ;  /* 0x00000009430d7c24 */ /* 0x040fe2000f8e0204 */
[----:B------:R-:W-:Y:S01]  /*2630*/  UIMAD UR39, UR4, -0x11, UR39 ;  /* 0xffffffef042778a4 */ /* 0x000fe2000f8e0227 */
[----:B------:R-:W-:Y:S01]  /*2640*/  IMAD.WIDE.U32 R4, R67, UR8, R8 ;  /* 0x0000000843047c25 */ /* 0x000fe2000f8e0008 */
[----:B------:R-:W-:Y:S01]  /*2650*/  @UP1 ULOP3.LUT UR38, UR38, 0x1, UR4, 0x78, !UPT ;  /* 0x0000000126261892 */ /* 0x000fe2000f8e7804 */
[----:B------:R-:W-:-:S02]  /*2660*/  IADD3 R3, -R7, UR7, R0 ;  /* 0x0000000707037c10 */ /* 0x000fc4000fffe100 */
[----:B------:R-:W-:Y:S02]  /*2670*/  IMAD.IADD R5, R5, 0x1, R13 ;  /* 0x0000000105057824 */ /* 0x000fe400078e020d */
[----:B------:R-:W-:Y:S02]  /*2680*/  IMAD.IADD R12, R12, 0x1, -R69 ;  /* 0x000000010c0c7824 */ /* 0x000fe400078e0a45 */
[----:B------:R-:W-:Y:S02]  /*2690*/  IMAD.MOV.U32 R0, RZ, RZ, -0x1 ;  /* 0xffffffffff007424 */ /* 0x000fe400078e00ff */
[----:B------:R-:W-:Y:S05]  /*26a0*/  @P0 BRA `(.L_x_35) ;  /* 0x0000002000b00947 */ /* 0x000fea0003800000 */
[----:B------:R-:W0:Y:S01]  /*26b0*/  LDC.64 R14, c[0x0][0x5c8] ;  /* 0x00017200ff0e7b82 */ /* 0x000e220000000a00 */
[----:B------:R-:W-:Y:S01]  /*26c0*/  ULDC.64 UR4, c[0x0][0x5c0] ;  /* 0x0001700000047ab9 */ /* 0x000fe20000000a00 */
[----:B------:R-:W-:Y:S01]  /*26d0*/  BSSY B0, `(.L_x_35) ;  /* 0x0000229000007945 */ /* 0x000fe20003800000 */
[-C--:B0-----:R-:W-:Y:S02]  /*26e0*/  IMAD R6, R11, R14.reuse, RZ ;  /* 0x0000000e0b067224 */ /* 0x081fe400078e02ff */
[----:B------:R-:W-:-:S04]  /*26f0*/  IMAD.WIDE.U32 R4, R75, R14, R4 ;  /* 0x0000000e4b047225 */ /* 0x000fc800078e0004 */
[----:B------:R-:W-:Y:S01]  /*2700*/  IMAD R7, R75, R15, R6 ;  /* 0x0000000f4b077224 */ /* 0x000fe200078e0206 */
[----:B------:R-:W-:-:S03]  /*2710*/  IADD3 R4, P0, R4, UR4, RZ ;  /* 0x0000000404047c10 */ /* 0x000fc6000ff1e0ff */
[----:B------:R-:W-:Y:S01]  /*2720*/  IMAD.IADD R7, R5, 0x1, R7 ;  /* 0x0000000105077824 */ /* 0x000fe200078e0207 */
[----:B------:R-:W-:-:S04]  /*2730*/  LEA R6, P1, R14, R4, 0x3 ;  /* 0x000000040e067211 */ /* 0x000fc800078218ff */
[----:B------:R-:W-:Y:S02]  /*2740*/  IADD3.X R5, R7, UR5, RZ, P0, !PT ;  /* 0x0000000507057c10 */ /* 0x000fe400087fe4ff */
[----:B-----5:R-:W-:Y:S02]  /*2750*/  ISETP.NE.AND P0, PT, R65, RZ, PT ;  /* 0x000000ff4100720c */ /* 0x020fe40003f05270 */
[----:B------:R-:W-:-:S11]  /*2760*/  LEA.HI.X R7, R14, R5, R15, 0x3, P1 ;  /* 0x000000050e077211 */ /* 0x000fd600008f1c0f */
[----:B------:R-:W-:Y:S05]  /*2770*/  @!P0 BRA `(.L_x_36) ;  /* 0x0000001800488947 */ /* 0x000fea0003800000 */
[----:B------:R-:W0:Y:S01]  /*2780*/  LDC.64 R70, c[0x0][0x5b0] ;  /* 0x00016c00ff467b82 */ /* 0x000e220000000a00 */
[----:B------:R-:W-:Y:S01]  /*2790*/  ULDC.64 UR4, c[0x0][0x5b8] ;  /* 0x00016e0000047ab9 */ /* 0x000fe20000000a00 */
[----:B------:R-:W-:Y:S01]  /*27a0*/  ISETP.GE.AND P0, PT, R3, 0x1, PT ;  /* 0x000000010300780c */ /* 0x000fe20003f06270 */
[----:B------:R-:W-:Y:S01]  /*27b0*/  IMAD R10, R20, UR4, RZ ;  /* 0x00000004140a7c24 */ /* 0x000fe2000f8e02ff */
[----:B------:R-:W-:Y:S01]  /*27c0*/  BSSY B1, `(.L_x_37) ;  /* 0x000000e000017945 */ /* 0x000fe20003800000 */
[C---:B------:R-:W-:Y:S01]  /*27d0*/  IMAD.WIDE.U32 R20, R67.reuse, UR4, R8 ;  /* 0x0000000443147c25 */ /* 0x040fe2000f8e0008 */
[----:B------:R-:W-:Y:S02]  /*27e0*/  ISETP.LT.OR P4, PT, R12, 0x1, !P0 ;  /* 0x000000010c00780c */ /* 0x000fe40004781670 */
[----:B------:R-:W1:Y:S01]  /*27f0*/  LDC.64 R72, c[0x0][0x5a8] ;  /* 0x00016a00ff487b82 */ /* 0x000e620000000a00 */
[----:B------:R-:W-:Y:S02]  /*2800*/  IMAD R15, R67, UR5, R10 ;  /* 0x00000005430f7c24 */ /* 0x000fe4000f8e020a */
[----:B------:R-:W-:-:S02]  /*2810*/  IMAD.MOV.U32 R14, RZ, RZ, R20 ;  /* 0x000000ffff0e7224 */ /* 0x000fc400078e0014 */
[----:B------:R-:W-:Y:S02]  /*2820*/  IMAD.IADD R15, R21, 0x1, R15 ;  /* 0x00000001150f7824 */ /* 0x000fe400078e020f */
[-C--:B0-----:R-:W-:Y:S02]  /*2830*/  IMAD R10, R11, R70.reuse, RZ ;  /* 0x000000460b0a7224 */ /* 0x081fe400078e02ff */
[----:B------:R-:W-:-:S04]  /*2840*/  IMAD.WIDE.U32 R8, R75, R70, R14 ;  /* 0x000000464b087225 */ /* 0x000fc800078e000e */
[----:B------:R-:W-:Y:S01]  /*2850*/  IMAD R67, R75, R71, R10 ;  /* 0x000000474b437224 */ /* 0x000fe200078e020a */
[----:B-1----:R-:W-:-:S04]  /*2860*/  IADD3 R8, P1, R8, R72, RZ ;  /* 0x0000004808087210 */ /* 0x002fc80007f3e0ff */
[----:B------:R-:W-:Y:S01]  /*2870*/  IADD3.X R9, R73, R9, R67, P1, !PT ;  /* 0x0000000949097210 */ /* 0x000fe20000ffe443 */
[----:B------:R-:W-:Y:S08]  /*2880*/  @P4 BRA `(.L_x_38) ;  /* 0x0000000000044947 */ /* 0x000ff00003800000 */
[----:B------:R0:W5:Y:S02]  /*2890*/  LDG.E.U8 R66, desc[UR36][R8.64] ;  /* 0x0000002408427981 */ /* 0x000164000c1e1100 */
.L_x_38:
[----:B------:R-:W-:Y:S05]  /*28a0*/  BSYNC B1 ;  /* 0x0000000000017941 */ /* 0x000fea0003800000 */
.L_x_37:
[----:B-----5:R-:W-:Y:S01]  /*28b0*/  LOP3.LUT R13, R66, 0xffff, RZ, 0xc0, !PT ;  /* 0x0000ffff420d7812 */ /* 0x020fe200078ec0ff */
[----:B------:R-:W-:Y:S01]  /*28c0*/  IMAD.SHL.U32 R10, R70, 0x8, RZ ;  /* 0x00000008460a7824 */ /* 0x000fe200078e00ff */
[----:B------:R-:W-:Y:S01]  /*28d0*/  ISETP.LT.OR P1, PT, R12, 0x2, !P0 ;  /* 0x000000020c00780c */ /* 0x000fe20004721670 */
[----:B------:R-:W-:Y:S01]  /*28e0*/  BSSY B1, `(.L_x_39) ;  /* 0x000000d000017945 */ /* 0x000fe20003800000 */
[----:B------:R-:W-:Y:S02]  /*28f0*/  PRMT R68, R13, 0x8880, RZ ;  /* 0x000088800d447816 */ /* 0x000fe400000000ff */
[----:B------:R-:W-:-:S03]  /*2900*/  SHF.L.U64.HI R11, R70, 0x3, R71 ;  /* 0x00000003460b7819 */ /* 0x000fc60000010247 */
[----:B------:R-:W-:Y:S02]  /*2910*/  IMAD R13, R68, R65, RZ ;  /* 0x00000041440d7224 */ /* 0x000fe400078e02ff */
[----:B------:R-:W-:-:S04]  /*2920*/  IMAD.WIDE.U32 R10, R75, R70, R10 ;  /* 0x000000464b0a7225 */ /* 0x000fc800078e000a */
[----:B------:R-:W-:Y:S01]  /*2930*/  @!P4 IMAD R21, R56, R64, R13 ;  /* 0x000000403815c224 */ /* 0x000fe200078e020d */
[----:B------:R-:W-:Y:S01]  /*2940*/  IADD3 R10, P2, P3, R20, R72, R10 ;  /* 0x00000048140a7210 */ /* 0x000fe20007b5e00a */
[----:B------:R-:W-:-:S03]  /*2950*/  IMAD.IADD R56, R67, 0x1, R11 ;  /* 0x0000000143387824 */ /* 0x000fc600078e020b */
[----:B------:R1:W-:Y:S01]  /*2960*/  @!P4 STG.E.U8 desc[UR36][R4.64], R21 ;  /* 0x000000150400c986 */ /* 0x0003e2000c101124 */
[----:B------:R-:W-:Y:S08]  /*2970*/  @P1 BRA `(.L_x_40) ;  /* 0x00000000000c1947 */ /* 0x000ff00003800000 */
[----:B------:R-:W2:Y:S02]  /*2980*/  LDG.E.U8 R66, desc[UR36][R8.64+0x1] ;  /* 0x0000012408427981 */ /* 0x000ea4000c1e1100 */
[----:B--2---:R-:W-:-:S05]  /*2990*/  PRMT R20, R66, 0x8880, RZ ;  /* 0x0000888042147816 */ /* 0x004fca00000000ff */
[----:B------:R-:W-:-:S07]  /*29a0*/  IMAD R13, R20, R65, RZ ;  /* 0x00000041140d7224 */ /* 0x000fce00078e02ff */
.L_x_40:
[----:B------:R-:W-:Y:S05]  /*29b0*/  BSYNC B1 ;  /* 0x0000000000017941 */ /* 0x000fea0003800000 */
.L_x_39:
[----:B------:R-:W-:Y:S01]  /*29c0*/  @!P1 IMAD R57, R57, R64, R13 ;  /* 0x0000004039399224 */ /* 0x000fe200078e020d */
[----:B------:R-:W-:Y:S01]  /*29d0*/  ISETP.GE.AND P0, PT, R3, 0x9, PT ;  /* 0x000000090300780c */ /* 0x000fe20003f06270 */
[----:B------:R-:W-:Y:S01]  /*29e0*/  BSSY B1, `(.L_x_41) ;  /* 0x000000d000017945 */ /* 0x000fe20003800000 */
[----:B------:R-:W-:Y:S02]  /*29f0*/  IADD3.X R11, R15, R73, R56, P2, P3 ;  /* 0x000000490f0b7210 */ /* 0x000fe400017e6438 */
[----:B------:R2:W-:Y:S01]  /*2a00*/  @!P1 STG.E.U8 desc[UR36][R4.64+0x1], R57 ;  /* 0x0000013904009986 */ /* 0x0005e2000c101124 */
[C---:B------:R-:W-:Y:S02]  /*2a10*/  ISETP.LT.OR P1, PT, R12.reuse, 0x1, !P0 ;  /* 0x000000010c00780c */ /* 0x040fe40004721670 */
[C---:B------:R-:W-:Y:S02]  /*2a20*/  ISETP.GE.AND P3, PT, R12.reuse, 0x9, PT ;  /* 0x000000090c00780c */ /* 0x040fe40003f66270 */
[----:B------:R-:W-:-:S02]  /*2a30*/  ISETP.GE.AND P2, PT, R12, 0xa, PT ;  /* 0x0000000a0c00780c */ /* 0x000fc40003f46270 */
[----:B------:R-:W-:Y:S02]  /*2a40*/  ISETP.LT.OR P0, PT, R12, 0x2, !P0 ;  /* 0x000000020c00780c */ /* 0x000fe40004701670 */
[C---:B------:R-:W-:Y:S02]  /*2a50*/  ISETP.LT.OR P5, PT, R3.reuse, 0x1, !P3 ;  /* 0x000000010300780c */ /* 0x040fe40005fa1670 */
[----:B------:R-:W-:-:S03]  /*2a60*/  ISETP.LT.OR P4, PT, R3, 0x1, !P2 ;  /* 0x000000010300780c */ /* 0x000fc60005781670 */
[----:B--2---:R-:W-:Y:S10]  /*2a70*/  @P1 BRA `(.L_x_42) ;  /* 0x00000000000c1947 */ /* 0x004ff40003800000 */
[----:B------:R-:W2:Y:S02]  /*2a80*/  LDG.E.U8 R66, desc[UR36][R10.64] ;  /* 0x000000240a427981 */ /* 0x000ea4000c1e1100 */
[----:B--2---:R-:W-:-:S05]  /*2a90*/  PRMT R14, R66, 0x8880, RZ ;  /* 0x00008880420e7816 */ /* 0x004fca00000000ff */
[----:B------:R-:W-:-:S07]  /*2aa0*/  IMAD R13, R14, R65, RZ ;  /* 0x000000410e0d7224 */ /* 0x000fce00078e02ff */
.L_x_42:
[----:B------:R-:W-:Y:S05]  /*2ab0*/  BSYNC B1 ;  /* 0x0000000000017941 */ /* 0x000fea0003800000 */
.L_x_41:
[----:B------:R-:W-:Y:S01]  /*2ac0*/  @!P1 IMAD R15, R58, R64, R13 ;  /* 0x000000403a0f9224 */ /* 0x000fe200078e020d */
[----:B------:R-:W-:Y:S04]  /*2ad0*/  BSSY B1, `(.L_x_43) ;  /* 0x0000006000017945 */ /* 0x000fe80003800000 */
[----:B------:R2:W-:Y:S01]  /*2ae0*/  @!P1 STG.E.U8 desc[UR36][R6.64], R15 ;  /* 0x0000000f06009986 */ /* 0x0005e2000c101124 */
[----:B------:R-:W-:Y:S05]  /*2af0*/  @P0 BRA `(.L_x_44) ;  /* 0x00000000000c0947 */ /* 0x000fea0003800000 */
[----:B------:R-:W3:Y:S02]  /*2b00*/  LDG.E.U8 R66, desc[UR36][R10.64+0x1] ;  /* 0x000001240a427981 */ /* 0x000ee4000c1e1100 */
[----:B---3--:R-:W-:-:S05]  /*2b10*/  PRMT R14, R66, 0x8880, RZ ;  /* 0x00008880420e7816 */ /* 0x008fca00000000ff */
[----:B------:R-:W-:-:S07]  /*2b20*/  IMAD R13, R14, R65, RZ ;  /* 0x000000410e0d7224 */ /* 0x000fce00078e02ff */
.L_x_44:
[----:B------:R-:W-:Y:S05]  /*2b30*/  BSYNC B1 ;  /* 0x0000000000017941 */ /* 0x000fea0003800000 */
.L_x_43:
[----:B------:R-:W-:Y:S01]  /*2b40*/  @!P0 IMAD R59, R59, R64, R13 ;  /* 0x000000403b3b8224 */ /* 0x000fe200078e020d */
[----:B------:R-:W-:Y:S04]  /*2b50*/  BSSY B1, `(.L_x_45) ;  /* 0x0000006000017945 */ /* 0x000fe80003800000 */
[----:B------:R3:W-:Y:S01]  /*2b60*/  @!P0 STG.E.U8 desc[UR36][R6.64+0x1], R59 ;  /* 0x0000013b06008986 */ /* 0x0007e2000c101124 */
[----:B------:R-:W-:Y:S05]  /*2b70*/  @P5 BRA `(.L_x_46) ;  /* 0x00000000000c5947 */ /* 0x000fea0003800000 */
[----:B------:R-:W4:Y:S02]  /*2b80*/  LDG.E.U8 R66, desc[UR36][R8.64+0x8] ;  /* 0x0000082408427981 */ /* 0x000f24000c1e1100 */
[----:B----4-:R-:W-:-:S05]  /*2b90*/  PRMT R14, R66, 0x8880, RZ ;  /* 0x00008880420e7816 */ /* 0x010fca00000000ff */
[----:B------:R-:W-:-:S07]  /*2ba0*/  IMAD R13, R14, R65, RZ ;  /* 0x000000410e0d7224 */ /* 0x000fce00078e02ff */
.L_x_46:
[----:B------:R-:W-:Y:S05]  /*2bb0*/  BSYNC B1 ;  /* 0x0000000000017941 */ /* 0x000fea0003800000 */
.L_x_45:
[----:B--2---:R-:W-:Y:S01]  /*2bc0*/  @!P5 IMAD R15, R60, R64, R13 ;  /* 0x000000403c0fd224 */ /* 0x004fe200078e020d */
[----:B------:R-:W-:Y:S04]  /*2bd0*/  BSSY B1, `(.L_x_47) ;  /* 0x0000006000017945 */ /* 0x000fe80003800000 */
[----:B------:R2:W-:Y:S01]  /*2be0*/  @!P5 STG.E.U8 desc[UR36][R4.64+0x8], R15 ;  /* 0x0000080f0400d986 */ /* 0x0005e2000c101124 */
[----:B------:R-:W-:Y:S05]  /*2bf0*/  @P4 BRA `(.L_x_48) ;  /* 0x00000000000c4947 */ /* 0x000fea0003800000 */
[----:B------:R-:W4:Y:S02]  /*2c00*/  LDG.E.U8 R66, desc[UR36][R8.64+0x9] ;  /* 0x0000092408427981 */ /* 0x000f24000c1e1100 */
[----:B----4-:R-:W-:-:S05]  /*2c10*/  PRMT R14, R66, 0x8880, RZ ;  /* 0x00008880420e7816 */ /* 0x010fca00000000ff */
[----:B------:R-:W-:-:S07]  /*2c20*/  IMAD R13, R14, R65, RZ ;  /* 0x000000410e0d7224 */ /* 0x000fce00078e02ff */
.L_x_48:
[----:B------:R-:W-:Y:S05]  /*2c30*/  BSYNC B1 ;  /* 0x0000000000017941 */ /* 0x000fea0003800000 */
.L_x_47:
[----:B------:R-:W-:Y:S01]  /*2c40*/  ISETP.LT.OR P3, PT, R3, 0x9, !P3 ;  /* 0x000000090300780c */ /* 0x000fe20005f61670 */
[----:B------:R-:W-:Y:S01]  /*2c50*/  @!P4 IMAD R61, R61, R64, R13 ;  /* 0x000000403d3dc224 */ /* 0x000fe200078e020d */
[C---:B------:R-:W-:Y:S01]  /*2c60*/  ISETP.GE.AND P1, PT, R12.reuse, 0x11, PT ;  /* 0x000000110c00780c */ /* 0x040fe20003f26270 */
[----:B------:R-:W-:Y:S01]  /*2c70*/  BSSY B1, `(.L_x_49) ;  /* 0x000000a000017945 */ /* 0x000fe20003800000 */
[----:B------:R-:W-:Y:S02]  /*2c80*/  ISETP.GE.AND P0, PT, R12, 0x12, PT ;  /* 0x000000120c00780c */ /* 0x000fe40003f06270 */
[----:B------:R4:W-:Y:S01]  /*2c90*/  @!P4 STG.E.U8 desc[UR36][R4.64+0x9], R61 ;  /* 0x0000093d0400c986 */ /* 0x0009e2000c101124 */
[C---:B------:R-:W-:Y:S02]  /*2ca0*/  ISETP.LT.OR P2, PT, R3.reuse, 0x9, !P2 ;  /* 0x000000090300780c */ /* 0x040fe40005741670 */
[C---:B------:R-:W-:Y:S02]  /*2cb0*/  ISETP.LT.OR P5, PT, R3.reuse, 0x1, !P1 ;  /* 0x000000010300780c */ /* 0x040fe40004fa1670 */
[----:B------:R-:W-:-:S02]  /*2cc0*/  ISETP.LT.OR P4, PT, R3, 0x1, !P0 ;  /* 0x000000010300780c */ /* 0x000fc40004781670 */
[----:B------:R-:W-:Y:S11]  /*2cd0*/  @P3 BRA `(.L_x_50) ;  /* 0x00000000000c3947 */ /* 0x000ff60003800000 */
[----:B------:R-:W5:Y:S02]  /*2ce0*/  LDG.E.U8 R66, desc[UR36][R10.64+0x8] ;  /* 0x000008240a427981 */ /* 0x000f64000c1e1100 */
[----:B-----5:R-:W-:-:S05]  /*2cf0*/  PRMT R14, R66, 0x8880, RZ ;  /* 0x00008880420e7816 */ /* 0x020fca00000000ff */
[----:B------:R-:W-:-:S07]  /*2d00*/  IMAD R13, R14, R65, RZ ;  /* 0x000000410e0d7224 */ /* 0x000fce00078e02ff */
.L_x_50:
[----:B------:R-:W-:Y:S05]  /*2d10*/  BSYNC B1 ;  /* 0x0000000000017941 */ /* 0x000fea0003800000 */
.L_x_49:
[----:B--2---:R-:W-:Y:S01]  /*2d20*/  @!P3 IMAD R15, R62, R64, R13 ;  /* 0x000000403e0fb224 */ /* 0x004fe200078e020d */
[----:B------:R-:W-:Y:S04]  /*2d30*/  BSSY B1, `(.L_x_51) ;  /* 0x0000006000017945 */ /* 0x000fe80003800000 */
[----:B------:R2:W-:Y:S01]  /*2d40*/  @!P3 STG.E.U8 desc[UR36][R6.64+0x8], R15 ;  /* 0x0000080f0600b986 */ /* 0x0005e2000c101124 */
[----:B------:R-:W-:Y:S05]  /*2d50*/  @P2 BRA `(.L_x_52) ;  /* 0x00000000000c2947 */ /* 0x000fea0003800000 */
[----:B------:R-:W5:Y:S02]  /*2d60*/  LDG.E.U8 R66, desc[UR36][R10.64+0x9] ;  /* 0x000009240a427981 */ /* 0x000f64000c1e1100 */
[----:B-----5:R-:W-:-:S05]  /*2d70*/  PRMT R14, R66, 0x8880, RZ ;  /* 0x00008880420e7816 */ /* 0x020fca00000000ff */
[----:B------:R-:W-:-:S07]  /*2d80*/  IMAD R13, R14, R65, RZ ;  /* 0x000000410e0d7224 */ /* 0x000fce00078e02ff */
.L_x_52:
[----:B------:R-:W-:Y:S05]  /*2d90*/  BSYNC B1 ;  /* 0x0000000000017941 */ /* 0x000fea0003800000 */
.L_x_51:
[----:B------:R-:W-:Y:S01]  /*2da0*/  @!P2 IMAD R63, R63, R64, R13 ;  /* 0x000000403f3fa224 */ /* 0x000fe200078e020d */
[----:B------:R-:W-:Y:S04]  /*2db0*/  BSSY B1, `(.L_x_53) ;  /* 0x0000006000017945 */ /* 0x000fe80003800000 */
[----:B------:R0:W-:Y:S01]  /*2dc0*/  @!P2 STG.E.U8 desc[UR36][R6.64+0x9], R63 ;  /* 0x0000093f0600a986 */ /* 0x0001e2000c101124 */
[----:B------:R-:W-:Y:S05]  /*2dd0*/  @P5 BRA `(.L_x_54) ;  /* 0x00000000000c5947 */ /* 0x000fea0003800000 */
[----:B------:R-:W5:Y:S02]  /*2de0*/  LDG.E.U8 R66, desc[UR36][R8.64+0x10] ;  /* 0x0000102408427981 */ /* 0x000f64000c1e1100 */
[----:B-----5:R-:W-:-:S05]  /*2df0*/  PRMT R14, R66, 0x8880, RZ ;  /* 0x00008880420e7816 */ /* 0x020fca00000000ff */
[----:B------:R-:W-:-:S07]  /*2e00*/  IMAD R13, R14, R65, RZ ;  /* 0x000000410e0d7224 */ /* 0x000fce00078e02ff */
.L_x_54:
[----:B------:R-:W-:Y:S05]  /*2e10*/  BSYNC B1 ;  /* 0x0000000000017941 */ /* 0x000fea0003800000 */
.L_x_53:
[----:B--2---:R-:W-:Y:S01]  /*2e20*/  @!P5 IMAD R15, R48, R64, R13 ;  /* 0x00000040300fd224 */ /* 0x004fe200078e020d */
[----:B------:R-:W-:Y:S04]  /*2e30*/  BSSY B1, `(.L_x_55) ;  /* 0x0000006000017945 */ /* 0x000fe80003800000 */
[----:B------:R2:W-:Y:S01]  /*2e40*/  @!P5 STG.E.U8 desc[UR36][R4.64+0x10], R15 ;  /* 0x0000100f0400d986 */ /* 0x0005e2000c101124 */
[----:B------:R-:W-:Y:S05]  /*2e50*/  @P4 BRA `(.L_x_56) ;  /* 0x00000000000c4947 */ /* 0x000fea0003800000 */
[----:B------:R-:W5:Y:S02]  /*2e60*/  LDG.E.U8 R66, desc[UR36][R8.64+0x11] ;  /* 0x0000112408427981 */ /* 0x000f64000c1e1100 */
[----:B-----5:R-:W-:-:S05]  /*2e70*/  PRMT R14, R66, 0x8880, RZ ;  /* 0x00008880420e7816 */ /* 0x020fca00000000ff */
[----:B------:R-:W-:-:S07]  /*2e80*/  IMAD R13, R14, R65, RZ ;  /* 0x000000410e0d7224 */ /* 0x000fce00078e02ff */
.L_x_56:
[----:B------:R-:W-:Y:S05]  /*2e90*/  BSYNC B1 ;  /* 0x0000000000017941 */ /* 0x000fea0003800000 */
.L_x_55:
        /* <DEDUP_REMOVED lines=13> */
.L_x_58:
[----:B------:R-:W-:Y:S05]  /*2f70*/  BSYNC B1 ;  /* 0x0000000000017941 */ /* 0x000fea0003800000 */
.L_x_57:
[----:B--2---:R-:W-:Y:S01]  /*2f80*/  @!P1 IMAD R15, R50, R64, R13 ;  /* 0x00000040320f9224 */ /* 0x004fe200078e020d */
[----:B------:R-:W-:Y:S04]  /*2f90*/  BSSY B1, `(.L_x_59) ;  /* 0x0000006000017945 */ /* 0x000fe80003800000 */
[----:B------:R2:W-:Y:S01]  /*2fa0*/  @!P1 STG.E.U8 desc[UR36][R6.64+0x10], R15 ;  /* 0x0000100f06009986 */ /* 0x0005e2000c101124 */
[----:B------:R-:W-:Y:S05]  /*2fb0*/  @P0 BRA `(.L_x_60) ;  /* 0x00000000000c0947 */ /* 0x000fea0003800000 */
[----:B------:R-:W5:Y:S02]  /*2fc0*/  LDG.E.U8 R66, desc[UR36][R10.64+0x11] ;  /* 0x000011240a427981 */ /* 0x000f64000c1e1100 */
[----:B-----5:R-:W-:-:S05]  /*2fd0*/  PRMT R14, R66, 0x8880, RZ ;  /* 0x00008880420e7816 */ /* 0x020fca00000000ff */
[----:B------:R-:W-:-:S07]  /*2fe0*/  IMAD R13, R14, R65, RZ ;  /* 0x000000410e0d7224 */ /* 0x000fce00078e02ff */
.L_x_60:
[----:B------:R-:W-:Y:S05]  /*2ff0*/  BSYNC B1 ;  /* 0x0000000000017941 */ /* 0x000fea0003800000 */
.L_x_59:
[----:B------:R-:W-:Y:S01]  /*3000*/  @!P0 IMAD R51, R51, R64, R13 ;  /* 0x0000004033338224 */ /* 0x000fe200078e020d */
[----:B------:R-:W-:Y:S04]  /*3010*/  BSSY B1, `(.L_x_61) ;  /* 0x0000006000017945 */ /* 0x000fe80003800000 */
[----:B------:R0:W-:Y:S01]  /*3020*/  @!P0 STG.E.U8 desc[UR36][R6.64+0x11], R51 ;  /* 0x0000113306008986 */ /* 0x0001e2000c101124 */
[----:B------:R-:W-:Y:S05]  /*3030*/  @P5 BRA `(.L_x_62) ;  /* 0x00000000000c5947 */ /* 0x000fea0003800000 */
[----:B------:R-:W5:Y:S02]  /*3040*/  LDG.E.U8 R66, desc[UR36][R8.64+0x18] ;  /* 0x0000182408427981 */ /* 0x000f64000c1e1100 */
[----:B-----5:R-:W-:-:S05]  /*3050*/  PRMT R14, R66, 0x8880, RZ ;  /* 0x00008880420e7816 */ /* 0x020fca00000000ff */
[----:B------:R-:W-:-:S07]  /*3060*/  IMAD R13, R14, R65, RZ ;  /* 0x000000410e0d7224 */ /* 0x000fce00078e02ff */
.L_x_62:
[----:B------:R-:W-:Y:S05]  /*3070*/  BSYNC B1 ;  /* 0x0000000000017941 */ /* 0x000fea0003800000 */
.L_x_61:
[----:B--2---:R-:W-:Y:S01]  /*3080*/  @!P5 IMAD R15, R52, R64, R13 ;  /* 0x00000040340fd224 */ /* 0x004fe200078e020d */
[----:B------:R-:W-:Y:S04]  /*3090*/  BSSY B1, `(.L_x_63) ;  /* 0x0000006000017945 */ /* 0x000fe80003800000 */
[----:B------:R2:W-:Y:S01]  /*30a0*/  @!P5 STG.E.U8 desc[UR36][R4.64+0x18], R15 ;  /* 0x0000180f0400d986 */ /* 0x0005e2000c101124 */
[----:B------:R-:W-:Y:S05]  /*30b0*/  @P4 BRA `(.L_x_64) ;  /* 0x00000000000c4947 */ /* 0x000fea0003800000 */
[----:B------:R-:W5:Y:S02]  /*30c0*/  LDG.E.U8 R66, desc[UR36][R8.64+0x19] ;  /* 0x0000192408427981 */ /* 0x000f64000c1e1100 */
[----:B-----5:R-:W-:-:S05]  /*30d0*/  PRMT R14, R66, 0x8880, RZ ;  /* 0x00008880420e7816 */ /* 0x020fca00000000ff */
[----:B------:R-:W-:-:S07]  /*30e0*/  IMAD R13, R14, R65, RZ ;  /* 0x000000410e0d7224 */ /* 0x000fce00078e02ff */
.L_x_64:
[----:B------:R-:W-:Y:S05]  /*30f0*/  BSYNC B1 ;  /* 0x0000000000017941 */ /* 0x000fea0003800000 */
.L_x_63:
        /* <DEDUP_REMOVED lines=13> */
.L_x_66:
[----:B------:R-:W-:Y:S05]  /*31d0*/  BSYNC B1 ;  /* 0x0000000000017941 */ /* 0x000fea0003800000 */
.L_x_65:
[----:B--2---:R-:W-:Y:S01]  /*31e0*/  @!P3 IMAD R15, R54, R64, R13 ;  /* 0x00000040360fb224 */ /* 0x004fe200078e020d */
[----:B------:R-:W-:Y:S04]  /*31f0*/  BSSY B1, `(.L_x_67) ;  /* 0x0000006000017945 */ /* 0x000fe80003800000 */
[----:B------:R2:W-:Y:S01]  /*3200*/  @!P3 STG.E.U8 desc[UR36][R6.64+0x18], R15 ;  /* 0x0000180f0600b986 */ /* 0x0005e2000c101124 */
[----:B------:R-:W-:Y:S05]  /*3210*/  @P2 BRA `(.L_x_68) ;  /* 0x00000000000c2947 */ /* 0x000fea0003800000 */
[----:B------:R-:W5:Y:S02]  /*3220*/  LDG.E.U8 R66, desc[UR36][R10.64+0x19] ;  /* 0x000019240a427981 */ /* 0x000f64000c1e1100 */
[----:B-----5:R-:W-:-:S05]  /*3230*/  PRMT R14, R66, 0x8880, RZ ;  /* 0x00008880420e7816 */ /* 0x020fca00000000ff */
[----:B------:R-:W-:-:S07]  /*3240*/  IMAD R13, R14, R65, RZ ;  /* 0x000000410e0d7224 */ /* 0x000fce00078e02ff */
.L_x_68:
[----:B------:R-:W-:Y:S05]  /*3250*/  BSYNC B1 ;  /* 0x0000000000017941 */ /* 0x000fea0003800000 */
.L_x_67:
[----:B------:R-:W-:Y:S01]  /*3260*/  @!P2 IMAD R55, R55, R64, R13 ;  /* 0x000000403737a224 */ /* 0x000fe200078e020d */
[----:B------:R-:W-:Y:S04]  /*3270*/  BSSY B1, `(.L_x_69) ;  /* 0x0000006000017945 */ /* 0x000fe80003800000 */
[----:B------:R0:W-:Y:S01]  /*3280*/  @!P2 STG.E.U8 desc[UR36][R6.64+0x19], R55 ;  /* 0x000019370600a986 */ /* 0x0001e2000c101124 */
[----:B------:R-:W-:Y:S05]  /*3290*/  @P5 BRA `(.L_x_70) ;  /* 0x00000000000c5947 */ /* 0x000fea0003800000 */
[----:B------:R-:W5:Y:S02]  /*32a0*/  LDG.E.U8 R66, desc[UR36][R8.64+0x20] ;  /* 0x0000202408427981 */ /* 0x000f64000c1e1100 */
[----:B-----5:R-:W-:-:S05]  /*32b0*/  PRMT R14, R66, 0x8880, RZ ;  /* 0x00008880420e7816 */ /* 0x020fca00000000ff */
[----:B------:R-:W-:-:S07]  /*32c0*/  IMAD R13, R14, R65, RZ ;  /* 0x000000410e0d7224 */ /* 0x000fce00078e02ff */
.L_x_70:
[----:B------:R-:W-:Y:S05]  /*32d0*/  BSYNC B1 ;  /* 0x0000000000017941 */ /* 0x000fea0003800000 */
.L_x_69:
[----:B--2---:R-:W-:Y:S01]  /*32e0*/  @!P5 IMAD R15, R40, R64, R13 ;  /* 0x00000040280fd224 */ /* 0x004fe200078e020d */
[----:B------:R-:W-:Y:S04]  /*32f0*/  BSSY B1, `(.L_x_71) ;  /* 0x0000006000017945 */ /* 0x000fe80003800000 */
[----:B------:R2:W-:Y:S01]  /*3300*/  @!P5 STG.E.U8 desc[UR36][R4.64+0x20], R15 ;  /* 0x0000200f0400d986 */ /* 0x0005e2000c101124 */
[----:B------:R-:W-:Y:S05]  /*3310*/  @P4 BRA `(.L_x_72) ;  /* 0x00000000000c4947 */ /* 0x000fea0003800000 */
[----:B------:R-:W5:Y:S02]  /*3320*/  LDG.E.U8 R66, desc[UR36][R8.64+0x21] ;  /* 0x0000212408427981 */ /* 0x000f64000c1e1100 */
[----:B-----5:R-:W-:-:S05]  /*3330*/  PRMT R14, R66, 0x8880, RZ ;  /* 0x00008880420e7816 */ /* 0x020fca00000000ff */
[----:B------:R-:W-:-:S07]  /*3340*/  IMAD R13, R14, R65, RZ ;  /* 0x000000410e0d7224 */ /* 0x000fce00078e02ff */
.L_x_72:
[----:B------:R-:W-:Y:S05]  /*3350*/  BSYNC B1 ;  /* 0x0000000000017941 */ /* 0x000fea0003800000 */
.L_x_71:
        /* <DEDUP_REMOVED lines=13> */
.L_x_74:
[----:B------:R-:W-:Y:S05]  /*3430*/  BSYNC B1 ;  /* 0x0000000000017941 */ /* 0x000fea0003800000 */
.L_x_73:
[----:B--2---:R-:W-:Y:S01]  /*3440*/  @!P1 IMAD R15, R42, R64, R13 ;  /* 0x000000402a0f9224 */ /* 0x004fe200078e020d */
[----:B------:R-:W-:Y:S04]  /*3450*/  BSSY B1, `(.L_x_75) ;  /* 0x0000006000017945 */ /* 0x000fe80003800000 */
[----:B------:R2:W-:Y:S01]  /*3460*/  @!P1 STG.E.U8 desc[UR36][R6.64+0x20], R15 ;  /* 0x0000200f06009986 */ /* 0x0005e2000c101124 */
[----:B------:R-:W-:Y:S05]  /*3470*/  @P0 BRA `(.L_x_76) ;  /* 0x00000000000c0947 */ /* 0x000fea0003800000 */
[----:B------:R-:W5:Y:S02]  /*3480*/  LDG.E.U8 R66, desc[UR36][R10.64+0x21] ;  /* 0x000021240a427981 */ /* 0x000f64000c1e1100 */
[----:B-----5:R-:W-:-:S05]  /*3490*/  PRMT R14, R66, 0x8880, RZ ;  /* 0x00008880420e7816 */ /* 0x020fca00000000ff */
[----:B------:R-:W-:-:S07]  /*34a0*/  IMAD R13, R14, R65, RZ ;  /* 0x000000410e0d7224 */ /* 0x000fce00078e02ff */
.L_x_76:
[----:B------:R-:W-:Y:S05]  /*34b0*/  BSYNC B1 ;  /* 0x0000000000017941 */ /* 0x000fea0003800000 */
.L_x_75:
[----:B------:R-:W-:Y:S01]  /*34c0*/  @!P0 IMAD R43, R43, R64, R13 ;  /* 0x000000402b2b8224 */ /* 0x000fe200078e020d */
[----:B------:R-:W-:Y:S04]  /*34d0*/  BSSY B1, `(.L_x_77) ;  /* 0x0000006000017945 */ /* 0x000fe80003800000 */
[----:B------:R0:W-:Y:S01]  /*34e0*/  @!P0 STG.E.U8 desc[UR36][R6.64+0x21], R43 ;  /* 0x0000212b06008986 */ /* 0x0001e2000c101124 */
[----:B------:R-:W-:Y:S05]  /*34f0*/  @P5 BRA `(.L_x_78) ;  /* 0x00000000000c5947 */ /* 0x000fea0003800000 */
[----:B------:R-:W5:Y:S02]  /*3500*/  LDG.E.U8 R66, desc[UR36][R8.64+0x28] ;  /* 0x0000282408427981 */ /* 0x000f64000c1e1100 */
[----:B-----5:R-:W-:-:S05]  /*3510*/  PRMT R14, R66, 0x8880, RZ ;  /* 0x00008880420e7816 */ /* 0x020fca00000000ff */
[----:B------:R-:W-:-:S07]  /*3520*/  IMAD R13, R14, R65, RZ ;  /* 0x000000410e0d7224 */ /* 0x000fce00078e02ff */
.L_x_78:
[----:B------:R-:W-:Y:S05]  /*3530*/  BSYNC B1 ;  /* 0x0000000000017941 */ /* 0x000fea0003800000 */
.L_x_77:
[----:B--2---:R-:W-:Y:S01]  /*3540*/  @!P5 IMAD R15, R44, R64, R13 ;  /* 0x000000402c0fd224 */ /* 0x004fe200078e020d */
[----:B------:R-:W-:Y:S04]  /*3550*/  BSSY B1, `(.L_x_79) ;  /* 0x0000006000017945 */ /* 0x000fe80003800000 */
[----:B------:R2:W-:Y:S01]  /*3560*/  @!P5 STG.E.U8 desc[UR36][R4.64+0x28], R15 ;  /* 0x0000280f0400d986 */ /* 0x0005e2000c101124 */
[----:B------:R-:W-:Y:S05]  /*3570*/  @P4 BRA `(.L_x_80) ;  /* 0x00000000000c4947 */ /* 0x000fea0003800000 */
[----:B------:R-:W5:Y:S02]  /*3580*/  LDG.E.U8 R66, desc[UR36][R8.64+0x29] ;  /* 0x0000292408427981 */ /* 0x000f64000c1e1100 */
[----:B-----5:R-:W-:-:S05]  /*3590*/  PRMT R14, R66, 0x8880, RZ ;  /* 0x00008880420e7816 */ /* 0x020fca00000000ff */
[----:B------:R-:W-:-:S07]  /*35a0*/  IMAD R13, R14, R65, RZ ;  /* 0x000000410e0d7224 */ /* 0x000fce00078e02ff */
.L_x_80:
[----:B------:R-:W-:Y:S05]  /*35b0*/  BSYNC B1 ;  /* 0x0000000000017941 */ /* 0x000fea0003800000 */
.L_x_79:
        /* <DEDUP_REMOVED lines=13> */
.L_x_82:
[----:B------:R-:W-:Y:S05]  /*3690*/  BSYNC B1 ;  /* 0x0000000000017941 */ /* 0x000fea0003800000 */
.L_x_81:
[----:B--2---:R-:W-:Y:S01]  /*36a0*/  @!P3 IMAD R15, R46, R64, R13 ;  /* 0x000000402e0fb224 */ /* 0x004fe200078e020d */
[----:B------:R-:W-:Y:S04]  /*36b0*/  BSSY B1, `(.L_x_83) ;  /* 0x0000006000017945 */ /* 0x000fe80003800000 */
[----:B------:R2:W-:Y:S01]  /*36c0*/  @!P3 STG.E.U8 desc[UR36][R6.64+0x28], R15 ;  /* 0x0000280f0600b986 */ /* 0x0005e2000c101124 */
[----:B------:R-:W-:Y:S05]  /*36d0*/  @P2 BRA `(.L_x_84) ;  /* 0x00000000000c2947 */ /* 0x000fea0003800000 */
[----:B------:R-:W5:Y:S02]  /*36e0*/  LDG.E.U8 R66, desc[UR36][R10.64+0x29] ;  /* 0x000029240a427981 */ /* 0x000f64000c1e1100 */
[----:B-----5:R-:W-:-:S05]  /*36f0*/  PRMT R14, R66, 0x8880, RZ ;  /* 0x00008880420e7816 */ /* 0x020fca00000000ff */
[----:B------:R-:W-:-:S07]  /*3700*/  IMAD R13, R14, R65, RZ ;  /* 0x000000410e0d7224 */ /* 0x000fce00078e02ff */
.L_x_84:
[----:B------:R-:W-:Y:S05]  /*3710*/  BSYNC B1 ;  /* 0x0000000000017941 */ /* 0x000fea0003800000 */
.L_x_83:
[----:B------:R-:W-:Y:S01]  /*3720*/  @!P2 IMAD R47, R47, R64, R13 ;  /* 0x000000402f2fa224 */ /* 0x000fe200078e020d */
[----:B------:R-:W-:Y:S04]  /*3730*/  BSSY B1, `(.L_x_85) ;  /* 0x0000006000017945 */ /* 0x000fe80003800000 */
[----:B------:R0:W-:Y:S01]  /*3740*/  @!P2 STG.E.U8 desc[UR36][R6.64+0x29], R47 ;  /* 0x0000292f0600a986 */ /* 0x0001e2000c101124 */
[----:B------:R-:W-:Y:S05]  /*3750*/  @P5 BRA `(.L_x_86) ;  /* 0x00000000000c5947 */ /* 0x000fea0003800000 */
[----:B------:R-:W5:Y:S02]  /*3760*/  LDG.E.U8 R66, desc[UR36][R8.64+0x30] ;  /* 0x0000302408427981 */ /* 0x000f64000c1e1100 */
[----:B-----5:R-:W-:-:S05]  /*3770*/  PRMT R14, R66, 0x8880, RZ ;  /* 0x00008880420e7816 */ /* 0x020fca00000000ff */
[----:B------:R-:W-:-:S07]  /*3780*/  IMAD R13, R14, R65, RZ ;  /* 0x000000410e0d7224 */ /* 0x000fce00078e02ff */
.L_x_86:
[----:B------:R-:W-:Y:S05]  /*3790*/  BSYNC B1 ;  /* 0x0000000000017941 */ /* 0x000fea0003800000 */
.L_x_85:
[----:B--2---:R-:W-:Y:S01]  /*37a0*/  @!P5 IMAD R15, R32, R64, R13 ;  /* 0x00000040200fd224 */ /* 0x004fe200078e020d */
[----:B------:R-:W-:Y:S04]  /*37b0*/  BSSY B1, `(.L_x_87) ;  /* 0x0000006000017945 */ /* 0x000fe80003800000 */
[----:B------:R2:W-:Y:S01]  /*37c0*/  @!P5 STG.E.U8 desc[UR36][R4.64+0x30], R15 ;  /* 0x0000300f0400d986 */ /* 0x0005e2000c101124 */
[----:B------:R-:W-:Y:S05]  /*37d0*/  @P4 BRA `(.L_x_88) ;  /* 0x00000000000c4947 */ /* 0x000fea0003800000 */
[----:B------:R-:W5:Y:S02]  /*37e0*/  LDG.E.U8 R66, desc[UR36][R8.64+0x31] ;  /* 0x0000312408427981 */ /* 0x000f64000c1e1100 */
[----:B-----5:R-:W-:-:S05]  /*37f0*/  PRMT R14, R66, 0x8880, RZ ;  /* 0x00008880420e7816 */ /* 0x020fca00000000ff */
[----:B------:R-:W-:-:S07]  /*3800*/  IMAD R13, R14, R65, RZ ;  /* 0x000000410e0d7224 */ /* 0x000fce00078e02ff */
.L_x_88:
[----:B------:R-:W-:Y:S05]  /*3810*/  BSYNC B1 ;  /* 0x0000000000017941 */ /* 0x000fea0003800000 */
.L_x_87:
        /* <DEDUP_REMOVED lines=13> */
.L_x_90:
[----:B------:R-:W-:Y:S05]  /*38f0*/  BSYNC B1 ;  /* 0x0000000000017941 */ /* 0x000fea0003800000 */
.L_x_89:
[----:B--2---:R-:W-:Y:S01]  /*3900*/  @!P1 IMAD R15, R34, R64, R13 ;  /* 0x00000040220f9224 */ /* 0x004fe200078e020d */
[----:B------:R-:W-:Y:S04]  /*3910*/  BSSY B1, `(.L_x_91) ;  /* 0x0000006000017945 */ /* 0x000fe80003800000 */
[----:B------:R2:W-:Y:S01]  /*3920*/  @!P1 STG.E.U8 desc[UR36][R6.64+0x30], R15 ;  /* 0x0000300f06009986 */ /* 0x0005e2000c101124 */
[----:B------:R-:W-:Y:S05]  /*3930*/  @P0 BRA `(.L_x_92) ;  /* 0x00000000000c0947 */ /* 0x000fea0003800000 */
[----:B------:R-:W5:Y:S02]  /*3940*/  LDG.E.U8 R66, desc[UR36][R10.64+0x31] ;  /* 0x000031240a427981 */ /* 0x000f64000c1e1100 */
[----:B-----5:R-:W-:-:S05]  /*3950*/  PRMT R14, R66, 0x8880, RZ ;  /* 0x00008880420e7816 */ /* 0x020fca00000000ff */
[----:B------:R-:W-:-:S07]  /*3960*/  IMAD R13, R14, R65, RZ ;  /* 0x000000410e0d7224 */ /* 0x000fce00078e02ff */
.L_x_92:
[----:B------:R-:W-:Y:S05]  /*3970*/  BSYNC B1 ;  /* 0x0000000000017941 */ /* 0x000fea0003800000 */
.L_x_91:
[----:B------:R-:W-:Y:S01]  /*3980*/  @!P0 IMAD R35, R35, R64, R13 ;  /* 0x0000004023238224 */ /* 0x000fe200078e020d */
[----:B------:R-:W-:Y:S04]  /*3990*/  BSSY B1, `(.L_x_93) ;  /* 0x0000006000017945 */ /* 0x000fe80003800000 */
[----:B------:R0:W-:Y:S01]  /*39a0*/  @!P0 STG.E.U8 desc[UR36][R6.64+0x31], R35 ;  /* 0x0000312306008986 */ /* 0x0001e2000c101124 */
[----:B------:R-:W-:Y:S05]  /*39b0*/  @P5 BRA `(.L_x_94) ;  /* 0x00000000000c5947 */ /* 0x000fea0003800000 */
[----:B------:R-:W5:Y:S02]  /*39c0*/  LDG.E.U8 R66, desc[UR36][R8.64+0x38] ;  /* 0x0000382408427981 */ /* 0x000f64000c1e1100 */
[----:B-----5:R-:W-:-:S05]  /*39d0*/  PRMT R14, R66, 0x8880, RZ ;  /* 0x00008880420e7816 */ /* 0x020fca00000000ff */
[----:B------:R-:W-:-:S07]  /*39e0*/  IMAD R13, R14, R65, RZ ;  /* 0x000000410e0d7224 */ /* 0x000fce00078e02ff */
.L_x_94:
[----:B------:R-:W-:Y:S05]  /*39f0*/  BSYNC B1 ;  /* 0x0000000000017941 */ /* 0x000fea0003800000 */
.L_x_93:
[----:B--2---:R-:W-:Y:S01]  /*3a00*/  @!P5 IMAD R15, R36, R64, R13 ;  /* 0x00000040240fd224 */ /* 0x004fe200078e020d */
[----:B------:R-:W-:Y:S04]  /*3a10*/  BSSY B1, `(.L_x_95) ;  /* 0x0000006000017945 */ /* 0x000fe80003800000 */
[----:B------:R2:W-:Y:S01]  /*3a20*/  @!P5 STG.E.U8 desc[UR36][R4.64+0x38], R15 ;  /* 0x0000380f0400d986 */ /* 0x0005e2000c101124 */
[----:B------:R-:W-:Y:S05]  /*3a30*/  @P4 BRA `(.L_x_96) ;  /* 0x00000000000c4947 */ /* 0x000fea0003800000 */
[----:B------:R-:W5:Y:S02]  /*3a40*/  LDG.E.U8 R66, desc[UR36][R8.64+0x39] ;  /* 0x0000392408427981 */ /* 0x000f64000c1e1100 */
[----:B-----5:R-:W-:-:S05]  /*3a50*/  PRMT R14, R66, 0x8880, RZ ;  /* 0x00008880420e7816 */ /* 0x020fca00000000ff */
[----:B------:R-:W-:-:S07]  /*3a60*/  IMAD R13, R14, R65, RZ ;  /* 0x000000410e0d7224 */ /* 0x000fce00078e02ff */
.L_x_96:
[----:B------:R-:W-:Y:S05]  /*3a70*/  BSYNC B1 ;  /* 0x0000000000017941 */ /* 0x000fea0003800000 */
.L_x_95:
        /* <DEDUP_REMOVED lines=13> */
.L_x_98:
[----:B------:R-:W-:Y:S05]  /*3b50*/  BSYNC B1 ;  /* 0x0000000000017941 */ /* 0x000fea0003800000 */
.L_x_97:
[----:B--2---:R-:W-:Y:S01]  /*3b60*/  @!P3 IMAD R15, R38, R64, R13 ;  /* 0x00000040260fb224 */ /* 0x004fe200078e020d */
[----:B------:R-:W-:Y:S04]  /*3b70*/  BSSY B1, `(.L_x_99) ;  /* 0x0000006000017945 */ /* 0x000fe80003800000 */
[----:B------:R2:W-:Y:S01]  /*3b80*/  @!P3 STG.E.U8 desc[UR36][R6.64+0x38], R15 ;  /* 0x0000380f0600b986 */ /* 0x0005e2000c101124 */
[----:B------:R-:W-:Y:S05]  /*3b90*/  @P2 BRA `(.L_x_100) ;  /* 0x00000000000c2947 */ /* 0x000fea0003800000 */
[----:B------:R-:W5:Y:S02]  /*3ba0*/  LDG.E.U8 R66, desc[UR36][R10.64+0x39] ;  /* 0x000039240a427981 */ /* 0x000f64000c1e1100 */
[----:B-----5:R-:W-:-:S05]  /*3bb0*/  PRMT R14, R66, 0x8880, RZ ;  /* 0x00008880420e7816 */ /* 0x020fca00000000ff */
[----:B------:R-:W-:-:S07]  /*3bc0*/  IMAD R13, R14, R65, RZ ;  /* 0x000000410e0d7224 */ /* 0x000fce00078e02ff */
.L_x_100:
[----:B------:R-:W-:Y:S05]  /*3bd0*/  BSYNC B1 ;  /* 0x0000000000017941 */ /* 0x000fea0003800000 */
.L_x_99:
[----:B------:R-:W-:Y:S01]  /*3be0*/  @!P2 IMAD R39, R39, R64, R13 ;  /* 0x000000402727a224 */ /* 0x000fe200078e020d */
[----:B------:R-:W-:Y:S04]  /*3bf0*/  BSSY B1, `(.L_x_101) ;  /* 0x0000006000017945 */ /* 0x000fe80003800000 */
[----:B------:R0:W-:Y:S01]  /*3c00*/  @!P2 STG.E.U8 desc[UR36][R6.64+0x39], R39 ;  /* 0x000039270600a986 */ /* 0x0001e2000c101124 */
[----:B------:R-:W-:Y:S05]  /*3c10*/  @P5 BRA `(.L_x_102) ;  /* 0x00000000000c5947 */ /* 0x000fea0003800000 */
[----:B------:R-:W5:Y:S02]  /*3c20*/  LDG.E.U8 R66, desc[UR36][R8.64+0x40] ;  /* 0x0000402408427981 */ /* 0x000f64000c1e1100 */
[----:B-----5:R-:W-:-:S05]  /*3c30*/  PRMT R14, R66, 0x8880, RZ ;  /* 0x00008880420e7816 */ /* 0x020fca00000000ff */
[----:B------:R-:W-:-:S07]  /*3c40*/  IMAD R13, R14, R65, RZ ;  /* 0x000000410e0d7224 */ /* 0x000fce00078e02ff */
.L_x_102:
[----:B------:R-:W-:Y:S05]  /*3c50*/  BSYNC B1 ;  /* 0x0000000000017941 */ /* 0x000fea0003800000 */
.L_x_101:
[----:B--2---:R-:W-:Y:S01]  /*3c60*/  @!P5 IMAD R15, R24, R64, R13 ;  /* 0x00000040180fd224 */ /* 0x004fe200078e020d */
[----:B------:R-:W-:Y:S04]  /*3c70*/  BSSY B1, `(.L_x_103) ;  /* 0x0000006000017945 */ /* 0x000fe80003800000 */
[----:B------:R2:W-:Y:S01]  /*3c80*/  @!P5 STG.E.U8 desc[UR36][R4.64+0x40], R15 ;  /* 0x0000400f0400d986 */ /* 0x0005e2000c101124 */
[----:B------:R-:W-:Y:S05]  /*3c90*/  @P4 BRA `(.L_x_104) ;  /* 0x00000000000c4947 */ /* 0x000fea0003800000 */
[----:B------:R-:W5:Y:S02]  /*3ca0*/  LDG.E.U8 R66, desc[UR36][R8.64+0x41] ;  /* 0x0000412408427981 */ /* 0x000f64000c1e1100 */
[----:B-----5:R-:W-:-:S05]  /*3cb0*/  PRMT R14, R66, 0x8880, RZ ;  /* 0x00008880420e7816 */ /* 0x020fca00000000ff */
[----:B------:R-:W-:-:S07]  /*3cc0*/  IMAD R13, R14, R65, RZ ;  /* 0x000000410e0d7224 */ /* 0x000fce00078e02ff */
.L_x_104:
[----:B------:R-:W-:Y:S05]  /*3cd0*/  BSYNC B1 ;  /* 0x0000000000017941 */ /* 0x000fea0003800000 */
.L_x_103:
        /* <DEDUP_REMOVED lines=9> */
[----:B------:R-:W-:Y:S01]  /*3d70*/  ISETP.LT.OR P3, PT, R3, 0x9, !P3 ;  /* 0x000000090300780c */ /* 0x000fe20005f61670 */
[----:B------:R-:W-:-:S12]  /*3d80*/  @P1 BRA `(.L_x_106) ;  /* 0x00000000000c1947 */ /* 0x000fd80003800000 */
[----:B------:R-:W5:Y:S02]  /*3d90*/  LDG.E.U8 R66, desc[UR36][R10.64+0x40] ;  /* 0x000040240a427981 */ /* 0x000f64000c1e1100 */
[----:B-----5:R-:W-:-:S05]  /*3da0*/  PRMT R12, R66, 0x8880, RZ ;  /* 0x00008880420c7816 */ /* 0x020fca00000000ff */
[----:B------:R-:W-:-:S07]  /*3db0*/  IMAD R13, R12, R65, RZ ;  /* 0x000000410c0d7224 */ /* 0x000fce00078e02ff */
.L_x_106:
[----:B------:R-:W-:Y:S05]  /*3dc0*/  BSYNC B1 ;  /* 0x0000000000017941 */ /* 0x000fea0003800000 */
.L_x_105:
[----:B--2---:R-:W-:Y:S01]  /*3dd0*/  @!P1 IMAD R15, R26, R64, R13 ;  /* 0x000000401a0f9224 */ /* 0x004fe200078e020d */
[----:B------:R-:W-:Y:S04]  /*3de0*/  BSSY B1, `(.L_x_107) ;  /* 0x0000006000017945 */ /* 0x000fe80003800000 */
[----:B------:R2:W-:Y:S01]  /*3df0*/  @!P1 STG.E.U8 desc[UR36][R6.64+0x40], R15 ;  /* 0x0000400f06009986 */ /* 0x0005e2000c101124 */
[----:B------:R-:W-:Y:S05]  /*3e00*/  @P0 BRA `(.L_x_108) ;  /* 0x00000000000c0947 */ /* 0x000fea0003800000 */
[----:B------:R-:W5:Y:S02]  /*3e10*/  LDG.E.U8 R66, desc[UR36][R10.64+0x41] ;  /* 0x000041240a427981 */ /* 0x000f64000c1e1100 */
[----:B-----5:R-:W-:-:S05]  /*3e20*/  PRMT R12, R66, 0x8880, RZ ;  /* 0x00008880420c7816 */ /* 0x020fca00000000ff */
[----:B------:R-:W-:-:S07]  /*3e30*/  IMAD R13, R12, R65, RZ ;  /* 0x000000410c0d7224 */ /* 0x000fce00078e02ff */
.L_x_108:
[----:B------:R-:W-:Y:S05]  /*3e40*/  BSYNC B1 ;  /* 0x0000000000017941 */ /* 0x000fea0003800000 */
.L_x_107:
[----:B------:R-:W-:Y:S01]  /*3e50*/  @!P0 IMAD R27, R27, R64, R13 ;  /* 0x000000401b1b8224 */ /* 0x000fe200078e020d */
[----:B------:R-:W-:Y:S04]  /*3e60*/  BSSY B1, `(.L_x_109) ;  /* 0x0000006000017945 */ /* 0x000fe80003800000 */
[----:B------:R0:W-:Y:S01]  /*3e70*/  @!P0 STG.E.U8 desc[UR36][R6.64+0x41], R27 ;  /* 0x0000411b06008986 */ /* 0x0001e2000c101124 */
[----:B------:R-:W-:Y:S05]  /*3e80*/  @P5 BRA `(.L_x_110) ;  /* 0x00000000000c5947 */ /* 0x000fea0003800000 */
[----:B------:R-:W5:Y:S02]  /*3e90*/  LDG.E.U8 R66, desc[UR36][R8.64+0x48] ;  /* 0x0000482408427981 */ /* 0x000f64000c1e1100 */
[----:B-----5:R-:W-:-:S05]  /*3ea0*/  PRMT R12, R66, 0x8880, RZ ;  /* 0x00008880420c7816 */ /* 0x020fca00000000ff */
[----:B------:R-:W-:-:S07]  /*3eb0*/  IMAD R13, R12, R65, RZ ;  /* 0x000000410c0d7224 */ /* 0x000fce00078e02ff */
.L_x_110:
[----:B------:R-:W-:Y:S05]  /*3ec0*/  BSYNC B1 ;  /* 0x0000000000017941 */ /* 0x000fea0003800000 */
.L_x_109:
[----:B--2---:R-:W-:Y:S01]  /*3ed0*/  @!P5 IMAD R15, R28, R64, R13 ;  /* 0x000000401c0fd224 */ /* 0x004fe200078e020d */
[----:B------:R-:W-:Y:S04]  /*3ee0*/  BSSY B1, `(.L_x_111) ;  /* 0x0000006000017945 */ /* 0x000fe80003800000 */
[----:B------:R2:W-:Y:S01]  /*3ef0*/  @!P5 STG.E.U8 desc[UR36][R4.64+0x48], R15 ;  /* 0x0000480f0400d986 */ /* 0x0005e2000c101124 */
[----:B------:R-:W-:Y:S05]  /*3f00*/  @P4 BRA `(.L_x_112) ;  /* 0x00000000000c4947 */ /* 0x000fea0003800000 */
[----:B------:R-:W5:Y:S02]  /*3f10*/  LDG.E.U8 R66, desc[UR36][R8.64+0x49] ;  /* 0x0000492408427981 */ /* 0x000f64000c1e1100 */
[----:B-----5:R-:W-:-:S05]  /*3f20*/  PRMT R12, R66, 0x8880, RZ ;  /* 0x00008880420c7816 */ /* 0x020fca00000000ff */
[----:B------:R-:W-:-:S07]  /*3f30*/  IMAD R13, R12, R65, RZ ;  /* 0x000000410c0d7224 */ /* 0x000fce00078e02ff */
.L_x_112:
[----:B------:R-:W-:Y:S05]  /*3f40*/  BSYNC B1 ;  /* 0x0000000000017941 */ /* 0x000fea0003800000 */
.L_x_111:
[----:B------:R-:W-:Y:S01]  /*3f50*/  @!P4 IMAD R29, R29, R64, R13 ;  /* 0x000000401d1dc224 */ /* 0x000fe200078e020d */
[----:B------:R-:W-:Y:S04]  /*3f60*/  BSSY B1, `(.L_x_113) ;  /* 0x0000006000017945 */ /* 0x000fe80003800000 */
[----:B------:R0:W-:Y:S01]  /*3f70*/  @!P4 STG.E.U8 desc[UR36][R4.64+0x49], R29 ;  /* 0x0000491d0400c986 */ /* 0x0001e2000c101124 */
[----:B------:R-:W-:Y:S05]  /*3f80*/  @P3 BRA `(.L_x_114) ;  /* 0x00000000000c3947 */ /* 0x000fea0003800000 */
[----:B------:R-:W0:Y:S02]  /*3f90*/  LDG.E.U8 R66, desc[UR36][R10.64+0x48] ;  /* 0x000048240a427981 */ /* 0x000e24000c1e1100 */
[----:B012-4-:R-:W-:-:S05]  /*3fa0*/  PRMT R4, R66, 0x8880, RZ ;  /* 0x0000888042047816 */ /* 0x017fca00000000ff */
[----:B------:R-:W-:-:S07]  /*3fb0*/  IMAD R13, R4, R65, RZ ;  /* 0x00000041040d7224 */ /* 0x000fce00078e02ff */
.L_x_114:
[----:B------:R-:W-:Y:S05]  /*3fc0*/  BSYNC B1 ;  /* 0x0000000000017941 */ /* 0x000fea0003800000 */
.L_x_113:
[----:B012-4-:R-:W-:Y:S01]  /*3fd0*/  @!P3 IMAD R5, R30, R64, R13 ;  /* 0x000000401e05b224 */ /* 0x017fe200078e020d */
[----:B------:R-:W-:Y:S01]  /*3fe0*/  ISETP.LT.OR P2, PT, R3, 0x9, !P2 ;  /* 0x000000090300780c */ /* 0x000fe20005741670 */
[----:B------:R-:W-:Y:S03]  /*3ff0*/  BSSY B1, `(.L_x_115) ;  /* 0x0000006000017945 */ /* 0x000fe60003800000 */
[----:B------:R0:W-:Y:S09]  /*4000*/  @!P3 STG.E.U8 desc[UR36][R6.64+0x48], R5 ;  /* 0x000048050600b986 */ /* 0x0001f2000c101124 */
[----:B------:R-:W-:Y:S05]  /*4010*/  @P2 BRA `(.L_x_116) ;  /* 0x00000000000c2947 */ /* 0x000fea0003800000 */
[----:B------:R-:W2:Y:S02]  /*4020*/  LDG.E.U8 R66, desc[UR36][R10.64+0x49] ;  /* 0x000049240a427981 */ /* 0x000ea4000c1e1100 */
[----:B--2---:R-:W-:-:S05]  /*4030*/  PRMT R4, R66, 0x8880, RZ ;  /* 0x0000888042047816 */ /* 0x004fca00000000ff */
[----:B------:R-:W-:-:S07]  /*4040*/  IMAD R13, R4, R65, RZ ;  /* 0x00000041040d7224 */ /* 0x000fce00078e02ff */
.L_x_116:
[----:B------:R-:W-:Y:S05]  /*4050*/  BSYNC B1 ;  /* 0x0000000000017941 */ /* 0x000fea0003800000 */
.L_x_115:
[----:B------:R-:W-:Y:S01]  /*4060*/  IMAD R13, R31, R64, R13 ;  /* 0x000000401f0d7224 */ /* 0x000fe200078e020d */
[----:B------:R-:W-:Y:S06]  /*4070*/  @P2 BRA `(.L_x_117) ;  /* 0x0000000800382947 */ /* 0x000fec0003800000 */
[----:B------:R1:W-:Y:S01]  /*4080*/  STG.E.U8 desc[UR36][R6.64+0x49], R13 ;  /* 0x0000490d06007986 */ /* 0x0003e2000c101124 */
[----:B------:R-:W-:Y:S05]  /*4090*/  BRA `(.L_x_117) ;  /* 0x0000000800307947 */ /* 0x000fea0003800000 */
.L_x_36:
[C---:B------:R-:W-:Y:S02]  /*40a0*/  ISETP.GE.AND P1, PT, R12.reuse, 0x1, PT ;  /* 0x000000010c00780c */ /* 0x040fe40003f26270 */
[----:B------:R-:W-:Y:S02]  /*40b0*/  ISETP.GE.AND P2, PT, R12, 0x2, PT ;  /* 0x000000020c00780c */ /* 0x000fe40003f46270 */
[C---:B------:R-:W-:Y:S02]  /*40c0*/  ISETP.LT.OR P4, PT, R3.reuse, 0x1, !P1 ;  /* 0x000000010300780c */ /* 0x040fe40004f81670 */
[C---:B------:R-:W-:Y:S02]  /*40d0*/  ISETP.LT.OR P5, PT, R3.reuse, 0x1, !P2 ;  /* 0x000000010300780c */ /* 0x040fe400057a1670 */
[C---:B------:R-:W-:Y:S02]  /*40e0*/  ISETP.LT.OR P1, PT, R3.reuse, 0x9, !P1 ;  /* 0x000000090300780c */ /* 0x040fe40004f21670 */
[----:B------:R-:W-:-:S02]  /*40f0*/  ISETP.LT.OR P2, PT, R3, 0x9, !P2 ;  /* 0x000000090300780c */ /* 0x000fc40005741670 */
[C---:B------:R-:W-:Y:S02]  /*4100*/  ISETP.GE.AND P3, PT, R12.reuse, 0x9, PT ;  /* 0x000000090c00780c */ /* 0x040fe40003f66270 */
[----:B------:R-:W-:-:S03]  /*4110*/  ISETP.GE.AND P0, PT, R12, 0xa, PT ;  /* 0x0000000a0c00780c */ /* 0x000fc60003f06270 */
[-C--:B------:R-:W-:Y:S02]  /*4120*/  @!P4 IMAD R9, R56, R64.reuse, RZ ;  /* 0x000000403809c224 */ /* 0x080fe400078e02ff */
[-C--:B------:R-:W-:Y:S02]  /*4130*/  @!P5 IMAD R57, R57, R64.reuse, RZ ;  /* 0x000000403939d224 */ /* 0x080fe400078e02ff */
[-C--:B------:R-:W-:Y:S01]  /*4140*/  @!P1 IMAD R11, R58, R64.reuse, RZ ;  /* 0x000000403a0b9224 */ /* 0x080fe200078e02ff */
[----:B------:R0:W-:Y:S01]  /*4150*/  @!P4 STG.E.U8 desc[UR36][R4.64], R9 ;  /* 0x000000090400c986 */ /* 0x0001e2000c101124 */
[----:B------:R-:W-:Y:S01]  /*4160*/  ISETP.LT.OR P4, PT, R3, 0x1, !P3 ;  /* 0x000000010300780c */ /* 0x000fe20005f81670 */
[----:B------:R-:W-:Y:S02]  /*4170*/  @!P2 IMAD R59, R59, R64, RZ ;  /* 0x000000403b3ba224 */ /* 0x000fe400078e02ff */
[----:B------:R-:W-:Y:S01]  /*4180*/  @!P5 STG.E.U8 desc[UR36][R4.64+0x1], R57 ;  /* 0x000001390400d986 */ /* 0x000fe2000c101124 */
[----:B------:R-:W-:-:S02]  /*4190*/  ISETP.LT.OR P5, PT, R3, 0x1, !P0 ;  /* 0x000000010300780c */ /* 0x000fc400047a1670 */
[C---:B------:R-:W-:Y:S01]  /*41a0*/  ISETP.LT.OR P0, PT, R3.reuse, 0x9, !P0 ;  /* 0x000000090300780c */ /* 0x040fe20004701670 */
[----:B------:R1:W-:Y:S01]  /*41b0*/  @!P1 STG.E.U8 desc[UR36][R6.64], R11 ;  /* 0x0000000b06009986 */ /* 0x0003e2000c101124 */
[----:B------:R-:W-:Y:S02]  /*41c0*/  ISETP.LT.OR P1, PT, R3, 0x9, !P3 ;  /* 0x000000090300780c */ /* 0x000fe40005f21670 */
[C---:B------:R-:W-:Y:S01]  /*41d0*/  ISETP.GE.AND P3, PT, R12.reuse, 0x11, PT ;  /* 0x000000110c00780c */ /* 0x040fe20003f66270 */
[----:B------:R-:W-:Y:S01]  /*41e0*/  @!P2 STG.E.U8 desc[UR36][R6.64+0x1], R59 ;  /* 0x0000013b0600a986 */ /* 0x000fe2000c101124 */
[----:B------:R-:W-:Y:S01]  /*41f0*/  ISETP.GE.AND P2, PT, R12, 0x12, PT ;  /* 0x000000120c00780c */ /* 0x000fe20003f46270 */
[----:B------:R-:W-:-:S04]  /*4200*/  @!P4 IMAD R13, R60, R64, RZ ;  /* 0x000000403c0dc224 */ /* 0x000fc800078e02ff */
[-C--:B------:R-:W-:Y:S01]  /*4210*/  @!P5 IMAD R61, R61, R64.reuse, RZ ;  /* 0x000000403d3dd224 */ /* 0x080fe200078e02ff */
[----:B------:R-:W-:Y:S01]  /*4220*/  @!P4 STG.E.U8 desc[UR36][R4.64+0x8], R13 ;  /* 0x0000080d0400c986 */ /* 0x000fe2000c101124 */
[----:B------:R-:W-:Y:S01]  /*4230*/  ISETP.LT.OR P4, PT, R3, 0x1, !P3 ;  /* 0x000000010300780c */ /* 0x000fe20005f81670 */
[-C--:B------:R-:W-:Y:S02]  /*4240*/  @!P0 IMAD R63, R63, R64.reuse, RZ ;  /* 0x000000403f3f8224 */ /* 0x080fe400078e02ff */
[----:B------:R-:W-:Y:S01]  /*4250*/  @!P5 STG.E.U8 desc[UR36][R4.64+0x9], R61 ;  /* 0x0000093d0400d986 */ /* 0x000fe2000c101124 */
[C---:B------:R-:W-:Y:S01]  /*4260*/  ISETP.LT.OR P5, PT, R3.reuse, 0x1, !P2 ;  /* 0x000000010300780c */ /* 0x040fe200057a1670 */
[----:B0-----:R-:W-:Y:S01]  /*4270*/  @!P1 IMAD R9, R62, R64, RZ ;  /* 0x000000403e099224 */ /* 0x001fe200078e02ff */
[----:B------:R-:W-:Y:S01]  /*4280*/  ISETP.LT.OR P2, PT, R3, 0x9, !P2 ;  /* 0x000000090300780c */ /* 0x000fe20005741670 */
[----:B------:R-:W-:Y:S01]  /*4290*/  @!P0 STG.E.U8 desc[UR36][R6.64+0x9], R63 ;  /* 0x0000093f06008986 */ /* 0x000fe2000c101124 */
[----:B------:R-:W-:-:S03]  /*42a0*/  ISETP.GE.AND P0, PT, R12, 0x1a, PT ;  /* 0x0000001a0c00780c */ /* 0x000fc60003f06270 */
[----:B------:R0:W-:Y:S01]  /*42b0*/  @!P1 STG.E.U8 desc[UR36][R6.64+0x8], R9 ;  /* 0x0000080906009986 */ /* 0x0001e2000c101124 */
[----:B------:R-:W-:Y:S01]  /*42c0*/  ISETP.LT.OR P1, PT, R3, 0x9, !P3 ;  /* 0x000000090300780c */ /* 0x000fe20005f21670 */
[----:B-1----:R-:W-:Y:S01]  /*42d0*/  @!P4 IMAD R11, R48, R64, RZ ;  /* 0x00000040300bc224 */ /* 0x002fe200078e02ff */
[----:B------:R-:W-:-:S03]  /*42e0*/  ISETP.GE.AND P3, PT, R12, 0x19, PT ;  /* 0x000000190c00780c */ /* 0x000fc60003f66270 */
[-C--:B------:R-:W-:Y:S01]  /*42f0*/  @!P5 IMAD R49, R49, R64.reuse, RZ ;  /* 0x000000403131d224 */ /* 0x080fe200078e02ff */
[----:B------:R-:W-:Y:S01]  /*4300*/  @!P4 STG.E.U8 desc[UR36][R4.64+0x10], R11 ;  /* 0x0000100b0400c986 */ /* 0x000fe2000c101124 */
[----:B------:R-:W-:Y:S01]  /*4310*/  ISETP.LT.OR P4, PT, R3, 0x1, !P3 ;  /* 0x000000010300780c */ /* 0x000fe20005f81670 */
[-C--:B------:R-:W-:Y:S02]  /*4320*/  @!P2 IMAD R51, R51, R64.reuse, RZ ;  /* 0x000000403333a224 */ /* 0x080fe400078e02ff */
[----:B------:R-:W-:Y:S01]  /*4330*/  @!P5 STG.E.U8 desc[UR36][R4.64+0x11], R49 ;  /* 0x000011310400d986 */ /* 0x000fe2000c101124 */
[C---:B------:R-:W-:Y:S02]  /*4340*/  ISETP.LT.OR P5, PT, R3.reuse, 0x1, !P0 ;  /* 0x000000010300780c */ /* 0x040fe400047a1670 */
[----:B0-----:R-:W-:Y:S01]  /*4350*/  @!P1 IMAD R9, R50, R64, RZ ;  /* 0x0000004032099224 */ /* 0x001fe200078e02ff */
[----:B------:R-:W-:Y:S01]  /*4360*/  @!P2 STG.E.U8 desc[UR36][R6.64+0x11], R51 ;  /* 0x000011330600a986 */ /* 0x000fe2000c101124 */
[----:B------:R-:W-:-:S02]  /*4370*/  ISETP.LT.OR P0, PT, R3, 0x9, !P0 ;  /* 0x000000090300780c */ /* 0x000fc40004701670 */
[----:B------:R-:W-:Y:S01]  /*4380*/  ISETP.GE.AND P2, PT, R12, 0x22, PT ;  /* 0x000000220c00780c */ /* 0x000fe20003f46270 */
[----:B------:R0:W-:Y:S01]  /*4390*/  @!P1 STG.E.U8 desc[UR36][R6.64+0x10], R9 ;  /* 0x0000100906009986 */ /* 0x0001e2000c101124 */
[----:B------:R-:W-:Y:S01]  /*43a0*/  ISETP.LT.OR P1, PT, R3, 0x9, !P3 ;  /* 0x000000090300780c */ /* 0x000fe20005f21670 */
[----:B------:R-:W-:Y:S01]  /*43b0*/  @!P4 IMAD R13, R52, R64, RZ ;  /* 0x00000040340dc224 */ /* 0x000fe200078e02ff */
[----:B------:R-:W-:-:S03]  /*43c0*/  ISETP.GE.AND P3, PT, R12, 0x21, PT ;  /* 0x000000210c00780c */ /* 0x000fc60003f66270 */
[-C--:B------:R-:W-:Y:S01]  /*43d0*/  @!P5 IMAD R53, R53, R64.reuse, RZ ;  /* 0x000000403535d224 */ /* 0x080fe200078e02ff */
[----:B------:R-:W-:Y:S01]  /*43e0*/  @!P4 STG.E.U8 desc[UR36][R4.64+0x18], R13 ;  /* 0x0000180d0400c986 */ /* 0x000fe2000c101124 */
[----:B------:R-:W-:Y:S02]  /*43f0*/  ISETP.LT.OR P4, PT, R3, 0x1, !P3 ;  /* 0x000000010300780c */ /* 0x000fe40005f81670 */
[-C--:B------:R-:W-:Y:S01]  /*4400*/  @!P0 IMAD R55, R55, R64.reuse, RZ ;  /* 0x0000004037378224 */ /* 0x080fe200078e02ff */
[----:B------:R-:W-:Y:S01]  /*4410*/  @!P5 STG.E.U8 desc[UR36][R4.64+0x19], R53 ;  /* 0x000019350400d986 */ /* 0x000fe2000c101124 */
[C---:B------:R-:W-:Y:S02]  /*4420*/  ISETP.LT.OR P5, PT, R3.reuse, 0x1, !P2 ;  /* 0x000000010300780c */ /* 0x040fe400057a1670 */
[----:B0-----:R-:W-:Y:S01]  /*4430*/  @!P1 IMAD R9, R54, R64, RZ ;  /* 0x0000004036099224 */ /* 0x001fe200078e02ff */
[----:B------:R-:W-:Y:S01]  /*4440*/  ISETP.LT.OR P2, PT, R3, 0x9, !P2 ;  /* 0x000000090300780c */ /* 0x000fe20005741670 */
[----:B------:R-:W-:Y:S01]  /*4450*/  @!P0 STG.E.U8 desc[UR36][R6.64+0x19], R55 ;  /* 0x0000193706008986 */ /* 0x000fe2000c101124 */
[----:B------:R-:W-:-:S03]  /*4460*/  ISETP.GE.AND P0, PT, R12, 0x2a, PT ;  /* 0x0000002a0c00780c */ /* 0x000fc60003f06270 */
[----:B------:R0:W-:Y:S01]  /*4470*/  @!P1 STG.E.U8 desc[UR36][R6.64+0x18], R9 ;  /* 0x0000180906009986 */ /* 0x0001e2000c101124 */
[-C--:B------:R-:W-:Y:S01]  /*4480*/  @!P4 IMAD R11, R40, R64.reuse, RZ ;  /* 0x00000040280bc224 */ /* 0x080fe200078e02ff */
[----:B------:R-:W-:Y:S02]  /*4490*/  ISETP.LT.OR P1, PT, R3, 0x9, !P3 ;  /* 0x000000090300780c */ /* 0x000fe40005f21670 */
[----:B------:R-:W-:Y:S01]  /*44a0*/  ISETP.GE.AND P3, PT, R12, 0x29, PT ;  /* 0x000000290c00780c */ /* 0x000fe20003f66270 */
[-C--:B------:R-:W-:Y:S01]  /*44b0*/  @!P5 IMAD R41, R41, R64.reuse, RZ ;  /* 0x000000402929d224 */ /* 0x080fe200078e02ff */
[----:B------:R-:W-:Y:S02]  /*44c0*/  @!P4 STG.E.U8 desc[UR36][R4.64+0x20], R11 ;  /* 0x0000200b0400c986 */ /* 0x000fe4000c101124 */
[----:B------:R-:W-:Y:S01]  /*44d0*/  ISETP.LT.OR P4, PT, R3, 0x1, !P3 ;  /* 0x000000010300780c */ /* 0x000fe20005f81670 */
[----:B------:R-:W-:Y:S01]  /*44e0*/  @!P2 IMAD R43, R43, R64, RZ ;  /* 0x000000402b2ba224 */ /* 0x000fe200078e02ff */
[----:B------:R-:W-:Y:S01]  /*44f0*/  @!P5 STG.E.U8 desc[UR36][R4.64+0x21], R41 ;  /* 0x000021290400d986 */ /* 0x000fe2000c101124 */
[----:B------:R-:W-:-:S02]  /*4500*/  ISETP.LT.OR P5, PT, R3, 0x1, !P0 ;  /* 0x000000010300780c */ /* 0x000fc400047a1670 */
[C---:B------:R-:W-:Y:S01]  /*4510*/  ISETP.LT.OR P3, PT, R3.reuse, 0x9, !P3 ;  /* 0x000000090300780c */ /* 0x040fe20005f61670 */
[----:B------:R-:W-:Y:S01]  /*4520*/  @!P2 STG.E.U8 desc[UR36][R6.64+0x21], R43 ;  /* 0x0000212b0600a986 */ /* 0x000fe2000c101124 */
[-C--:B0-----:R-:W-:Y:S01]  /*4530*/  @!P1 IMAD R9, R42, R64.reuse, RZ ;  /* 0x000000402a099224 */ /* 0x081fe200078e02ff */
[----:B------:R-:W-:Y:S02]  /*4540*/  ISETP.LT.OR P2, PT, R3, 0x9, !P0 ;  /* 0x000000090300780c */ /* 0x000fe40004741670 */
[----:B------:R-:W-:Y:S02]  /*4550*/  ISETP.GE.AND P0, PT, R12, 0x32, PT ;  /* 0x000000320c00780c */ /* 0x000fe40003f06270 */
[----:B------:R0:W-:Y:S01]  /*4560*/  @!P1 STG.E.U8 desc[UR36][R6.64+0x20], R9 ;  /* 0x0000200906009986 */ /* 0x0001e2000c101124 */
[-C--:B------:R-:W-:Y:S01]  /*4570*/  @!P4 IMAD R13, R44, R64.reuse, RZ ;  /* 0x000000402c0dc224 */ /* 0x080fe200078e02ff */
[----:B------:R-:W-:Y:S02]  /*4580*/  ISETP.GE.AND P1, PT, R12, 0x31, PT ;  /* 0x000000310c00780c */ /* 0x000fe40003f26270 */
[----:B------:R-:W-:-:S02]  /*4590*/  @!P5 IMAD R45, R45, R64, RZ ;  /* 0x000000402d2dd224 */ /* 0x000fc400078e02ff */
[----:B------:R-:W-:Y:S01]  /*45a0*/  @!P4 STG.E.U8 desc[UR36][R4.64+0x28], R13 ;  /* 0x0000280d0400c986 */ /* 0x000fe2000c101124 */
[----:B------:R-:W-:Y:S02]  /*45b0*/  ISETP.LT.OR P4, PT, R3, 0x1, !P1 ;  /* 0x000000010300780c */ /* 0x000fe40004f81670 */
[-C--:B------:R-:W-:Y:S01]  /*45c0*/  @!P2 IMAD R47, R47, R64.reuse, RZ ;  /* 0x000000402f2fa224 */ /* 0x080fe200078e02ff */
[----:B------:R-:W-:Y:S01]  /*45d0*/  @!P5 STG.E.U8 desc[UR36][R4.64+0x29], R45 ;  /* 0x0000292d0400d986 */ /* 0x000fe2000c101124 */
[C---:B------:R-:W-:Y:S01]  /*45e0*/  ISETP.LT.OR P5, PT, R3.reuse, 0x1, !P0 ;  /* 0x000000010300780c */ /* 0x040fe200047a1670 */
[-C--:B0-----:R-:W-:Y:S01]  /*45f0*/  @!P3 IMAD R9, R46, R64.reuse, RZ ;  /* 0x000000402e09b224 */ /* 0x081fe200078e02ff */
[C---:B------:R-:W-:Y:S01]  /*4600*/  ISETP.LT.OR P1, PT, R3.reuse, 0x9, !P1 ;  /* 0x000000090300780c */ /* 0x040fe20004f21670 */
[----:B------:R-:W-:Y:S01]  /*4610*/  @!P2 STG.E.U8 desc[UR36][R6.64+0x29], R47 ;  /* 0x0000292f0600a986 */ /* 0x000fe2000c101124 */
[----:B------:R-:W-:Y:S02]  /*4620*/  ISETP.LT.OR P0, PT, R3, 0x9, !P0 ;  /* 0x000000090300780c */ /* 0x000fe40004701670 */
[C---:B------:R-:W-:Y:S01]  /*4630*/  ISETP.GE.AND P2, PT, R12.reuse, 0x3a, PT ;  /* 0x0000003a0c00780c */ /* 0x040fe20003f46270 */
[----:B------:R0:W-:Y:S01]  /*4640*/  @!P3 STG.E.U8 desc[UR36][R6.64+0x28], R9 ;  /* 0x000028090600b986 */ /* 0x0001e2000c101124 */
[----:B------:R-:W-:Y:S01]  /*4650*/  ISETP.GE.AND P3, PT, R12, 0x39, PT ;  /* 0x000000390c00780c */ /* 0x000fe20003f66270 */
[----:B------:R-:W-:-:S04]  /*4660*/  @!P4 IMAD R11, R32, R64, RZ ;  /* 0x00000040200bc224 */ /* 0x000fc800078e02ff */
[-C--:B------:R-:W-:Y:S01]  /*4670*/  @!P5 IMAD R33, R33, R64.reuse, RZ ;  /* 0x000000402121d224 */ /* 0x080fe200078e02ff */
[----:B------:R-:W-:Y:S01]  /*4680*/  @!P4 STG.E.U8 desc[UR36][R4.64+0x30], R11 ;  /* 0x0000300b0400c986 */ /* 0x000fe2000c101124 */
[----:B------:R-:W-:Y:S02]  /*4690*/  ISETP.LT.OR P4, PT, R3, 0x1, !P3 ;  /* 0x000000010300780c */ /* 0x000fe40005f81670 */
[-C--:B------:R-:W-:Y:S01]  /*46a0*/  @!P0 IMAD R35, R35, R64.reuse, RZ ;  /* 0x0000004023238224 */ /* 0x080fe200078e02ff */
[----:B------:R-:W-:Y:S01]  /*46b0*/  @!P5 STG.E.U8 desc[UR36][R4.64+0x31], R33 ;  /* 0x000031210400d986 */ /* 0x000fe2000c101124 */
[C---:B------:R-:W-:Y:S01]  /*46c0*/  ISETP.LT.OR P5, PT, R3.reuse, 0x1, !P2 ;  /* 0x000000010300780c */ /* 0x040fe200057a1670 */
[----:B0-----:R-:W-:Y:S01]  /*46d0*/  @!P1 IMAD R9, R34, R64, RZ ;  /* 0x0000004022099224 */ /* 0x001fe200078e02ff */
[----:B------:R-:W-:Y:S01]  /*46e0*/  ISETP.LT.OR P3, PT, R3, 0x9, !P3 ;  /* 0x000000090300780c */ /* 0x000fe20005f61670 */
[----:B------:R-:W-:Y:S01]  /*46f0*/  @!P0 STG.E.U8 desc[UR36][R6.64+0x31], R35 ;  /* 0x0000312306008986 */ /* 0x000fe2000c101124 */
[----:B------:R-:W-:-:S02]  /*4700*/  ISETP.GE.AND P0, PT, R12, 0x42, PT ;  /* 0x000000420c00780c */ /* 0x000fc40003f06270 */
[----:B------:R-:W-:Y:S01]  /*4710*/  ISETP.LT.OR P2, PT, R3, 0x9, !P2 ;  /* 0x000000090300780c */ /* 0x000fe20005741670 */
[----:B------:R0:W-:Y:S01]  /*4720*/  @!P1 STG.E.U8 desc[UR36][R6.64+0x30], R9 ;  /* 0x0000300906009986 */ /* 0x0001e2000c101124 */
[----:B------:R-:W-:Y:S01]  /*4730*/  ISETP.GE.AND P1, PT, R12, 0x41, PT ;  /* 0x000000410c00780c */ /* 0x000fe20003f26270 */
[----:B------:R-:W-:-:S04]  /*4740*/  @!P4 IMAD R13, R36, R64, RZ ;  /* 0x00000040240dc224 */ /* 0x000fc800078e02ff */
[-C--:B------:R-:W-:Y:S01]  /*4750*/  @!P5 IMAD R37, R37, R64.reuse, RZ ;  /* 0x000000402525d224 */ /* 0x080fe200078e02ff */
[----:B------:R-:W-:Y:S01]  /*4760*/  @!P4 STG.E.U8 desc[UR36][R4.64+0x38], R13 ;  /* 0x0000380d0400c986 */ /* 0x000fe2000c101124 */
[C---:B------:R-:W-:Y:S02]  /*4770*/  ISETP.LT.OR P4, PT, R3.reuse, 0x1, !P1 ;  /* 0x000000010300780c */ /* 0x040fe40004f81670 */
[C---:B------:R-:W-:Y:S01]  /*4780*/  ISETP.LT.OR P1, PT, R3.reuse, 0x9, !P1 ;  /* 0x000000090300780c */ /* 0x040fe20004f21670 */
[----:B------:R-:W-:Y:S01]  /*4790*/  @!P5 STG.E.U8 desc[UR36][R4.64+0x39], R37 ;  /* 0x000039250400d986 */ /* 0x000fe2000c101124 */
[C---:B------:R-:W-:Y:S01]  /*47a0*/  ISETP.LT.OR P5, PT, R3.reuse, 0x1, !P0 ;  /* 0x000000010300780c */ /* 0x040fe200047a1670 */
[-C--:B0-----:R-:W-:Y:S01]  /*47b0*/  @!P3 IMAD R9, R38, R64.reuse, RZ ;  /* 0x000000402609b224 */ /* 0x081fe200078e02ff */
[----:B------:R-:W-:Y:S01]  /*47c0*/  ISETP.LT.OR P0, PT, R3, 0x9, !P0 ;  /* 0x000000090300780c */ /* 0x000fe20004701670 */
[----:B------:R-:W-:-:S03]  /*47d0*/  @!P2 IMAD R39, R39, R64, RZ ;  /* 0x000000402727a224 */ /* 0x000fc600078e02ff */
[----:B------:R0:W-:Y:S01]  /*47e0*/  @!P3 STG.E.U8 desc[UR36][R6.64+0x38], R9 ;  /* 0x000038090600b986 */ /* 0x0001e2000c101124 */
[----:B------:R-:W-:Y:S02]  /*47f0*/  ISETP.GE.AND P3, PT, R12, 0x4a, PT ;  /* 0x0000004a0c00780c */ /* 0x000fe40003f66270 */
[-C--:B------:R-:W-:Y:S01]  /*4800*/  @!P4 IMAD R11, R24, R64.reuse, RZ ;  /* 0x00000040180bc224 */ /* 0x080fe200078e02ff */
[----:B------:R-:W-:Y:S01]  /*4810*/  @!P2 STG.E.U8 desc[UR36][R6.64+0x39], R39 ;  /* 0x000039270600a986 */ /* 0x000fe2000c101124 */
[----:B------:R-:W-:Y:S02]  /*4820*/  ISETP.GE.AND P2, PT, R12, 0x49, PT ;  /* 0x000000490c00780c */ /* 0x000fe40003f46270 */
[-C--:B------:R-:W-:Y:S01]  /*4830*/  @!P5 IMAD R25, R25, R64.reuse, RZ ;  /* 0x000000401919d224 */ /* 0x080fe200078e02ff */
[----:B------:R1:W-:Y:S01]  /*4840*/  @!P4 STG.E.U8 desc[UR36][R4.64+0x40], R11 ;  /* 0x0000400b0400c986 */ /* 0x0003e2000c101124 */
[----:B------:R-:W-:Y:S01]  /*4850*/  ISETP.LT.OR P4, PT, R3, 0x1, !P2 ;  /* 0x000000010300780c */ /* 0x000fe20005781670 */
[----:B------:R-:W-:Y:S01]  /*4860*/  @!P0 IMAD R27, R27, R64, RZ ;  /* 0x000000401b1b8224 */ /* 0x000fe200078e02ff */
[C---:B------:R-:W-:Y:S01]  /*4870*/  ISETP.LT.OR P2, PT, R3.reuse, 0x9, !P2 ;  /* 0x000000090300780c */ /* 0x040fe20005741670 */
[----:B------:R2:W-:Y:S01]  /*4880*/  @!P5 STG.E.U8 desc[UR36][R4.64+0x41], R25 ;  /* 0x000041190400d986 */ /* 0x0005e2000c101124 */
[----:B------:R-:W-:-:S02]  /*4890*/  ISETP.LT.OR P5, PT, R3, 0x1, !P3 ;  /* 0x000000010300780c */ /* 0x000fc40005fa1670 */
[----:B------:R-:W-:Y:S01]  /*48a0*/  ISETP.LT.OR P3, PT, R3, 0x9, !P3 ;  /* 0x000000090300780c */ /* 0x000fe20005f61670 */
[-C--:B------:R-:W-:Y:S01]  /*48b0*/  @!P1 IMAD R3, R26, R64.reuse, RZ ;  /* 0x000000401a039224 */ /* 0x080fe200078e02ff */
[----:B------:R2:W-:Y:S04]  /*48c0*/  @!P0 STG.E.U8 desc[UR36][R6.64+0x41], R27 ;  /* 0x0000411b06008986 */ /* 0x0005e8000c101124 */
[----:B------:R2:W-:Y:S01]  /*48d0*/  @!P1 STG.E.U8 desc[UR36][R6.64+0x40], R3 ;  /* 0x0000400306009986 */ /* 0x0005e2000c101124 */
[-C--:B0-----:R-:W-:Y:S02]  /*48e0*/  @!P4 IMAD R9, R28, R64.reuse, RZ ;  /* 0x000000401c09c224 */ /* 0x081fe400078e02ff */
[-C--:B-1----:R-:W-:Y:S02]  /*48f0*/  @!P2 IMAD R11, R30, R64.reuse, RZ ;  /* 0x000000401e0ba224 */ /* 0x082fe400078e02ff */
[-C--:B------:R-:W-:Y:S01]  /*4900*/  @!P5 IMAD R29, R29, R64.reuse, RZ ;  /* 0x000000401d1dd224 */ /* 0x080fe200078e02ff */
[----:B------:R2:W-:Y:S01]  /*4910*/  @!P4 STG.E.U8 desc[UR36][R4.64+0x48], R9 ;  /* 0x000048090400c986 */ /* 0x0005e2000c101124 */
[----:B------:R-:W-:-:S03]  /*4920*/  @!P3 IMAD R31, R31, R64, RZ ;  /* 0x000000401f1fb224 */ /* 0x000fc600078e02ff */
[----:B------:R2:W-:Y:S04]  /*4930*/  @!P5 STG.E.U8 desc[UR36][R4.64+0x49], R29 ;  /* 0x0000491d0400d986 */ /* 0x0005e8000c101124 */
[----:B------:R2:W-:Y:S04]  /*4940*/  @!P2 STG.E.U8 desc[UR36][R6.64+0x48], R11 ;  /* 0x0000480b0600a986 */ /* 0x0005e8000c101124 */
[----:B------:R2:W-:Y:S02]  /*4950*/  @!P3 STG.E.U8 desc[UR36][R6.64+0x49], R31 ;  /* 0x0000491f0600b986 */ /* 0x0005e4000c101124 */
.L_x_117:
[----:B------:R-:W-:Y:S05]  /*4960*/  BSYNC B0 ;  /* 0x0000000000007941 */ /* 0x000fea0003800000 */
.L_x_35:
[----:B------:R-:W-:Y:S01]  /*4970*/  ULDC UR4, c[0x0][0xc] ;  /* 0x0000030000047ab9 */ /* 0x000fe20000000800 */
[----:B------:R-:W-:Y:S01]  /*4980*/  ULDC UR5, c[0x0][0x10] ;  /* 0x0000040000057ab9 */ /* 0x000fe20000000800 */
[----:B--2---:R-:W2:Y:S01]  /*4990*/  LDC R3, c[0x0][0x14] ;  /* 0x00000500ff037b82 */ /* 0x004ea20000000800 */
[----:B------:R-:W-:Y:S01]  /*49a0*/  UIMAD.WIDE.U32 UR4, UR4, UR5, URZ ;  /* 0x00000005040472a5 */ /* 0x000fe2000f8e003f */
[----:B------:R-:W-:Y:S02]  /*49b0*/  IMAD.MOV.U32 R69, RZ, RZ, -0x1 ;  /* 0xffffffffff457424 */ /* 0x000fe400078e00ff */
[----:B------:R-:W-:-:S03]  /*49c0*/  IMAD.MOV.U32 R67, RZ, RZ, -0x1 ;  /* 0xffffffffff437424 */ /* 0x000fc600078e00ff */
[----:B--2---:R-:W-:-:S04]  /*49d0*/  IMAD.WIDE.U32 R16, R3, UR4, R16 ;  /* 0x0000000403107c25 */ /* 0x004fc8000f8e0010 */
[----:B------:R-:W-:Y:S01]  /*49e0*/  IMAD R3, R3, UR5, RZ ;  /* 0x0000000503037c24 */ /* 0x000fe2000f8e02ff */
[----:B------:R-:W-:Y:S02]  /*49f0*/  ULDC.64 UR4, c[0x0][0x650] ;  /* 0x0001940000047ab9 */ /* 0x000fe40000000a00 */
[----:B------:R-:W-:Y:S01]  /*4a00*/  ISETP.GE.U32.AND P0, PT, R16, UR4, PT ;  /* 0x0000000410007c0c */ /* 0x000fe2000bf06070 */
[--C-:B------:R-:W-:Y:S01]  /*4a10*/  IMAD.IADD R17, R17, 0x1, R3.reuse ;  /* 0x0000000111117824 */ /* 0x100fe200078e0203 */
[----:B------:R-:W-:-:S04]  /*4a20*/  PRMT R3, RZ, 0x7610, R3 ;  /* 0x00007610ff037816 */ /* 0x000fc80000000003 */
[----:B------:R-:W-:-:S13]  /*4a30*/  ISETP.GE.U32.AND.EX P0, PT, R17, UR5, PT, P0 ;  /* 0x0000000511007c0c */ /* 0x000fda000bf06100 */
[----:B------:R-:W-:Y:S05]  /*4a40*/  @P0 BRA `(.L_x_118) ;  /* 0x0000000400640947 */ /* 0x000fea0003800000 */
[----:B------:R-:W2:Y:S01]  /*4a50*/  S2R R12, SR_CTAID.X ;  /* 0x00000000000c7919 */ /* 0x000ea20000002500 */
[----:B------:R-:W4:Y:S01]  /*4a60*/  LDC.64 R10, c[0x0][0x628] ;  /* 0x00018a00ff0a7b82 */ /* 0x000f220000000a00 */
[----:B------:R-:W-:Y:S01]  /*4a70*/  ULDC UR4, c[0x0][0x150] ;  /* 0x0000540000047ab9 */ /* 0x000fe20000000800 */
[----:B------:R-:W-:Y:S01]  /*4a80*/  IMAD.MOV.U32 R8, RZ, RZ, R16 ;  /* 0x000000ffff087224 */ /* 0x000fe200078e0010 */
[----:B------:R-:W0:Y:S01]  /*4a90*/  S2R R24, SR_CTAID.Y ;  /* 0x0000000000187919 */ /* 0x000e220000002600 */
[----:B------:R-:W-:-:S04]  /*4aa0*/  IMAD.MOV.U32 R9, RZ, RZ, R17 ;  /* 0x000000ffff097224 */ /* 0x000fc800078e0011 */
[----:B------:R-:W0:Y:S08]  /*4ab0*/  LDC R21, c[0x0][0x144] ;  /* 0x00005100ff157b82 */ /* 0x000e300000000800 */
[----:B------:R-:W0:Y:S08]  /*4ac0*/  LDC R0, c[0x0][0x630] ;  /* 0x00018c00ff007b82 */ /* 0x000e300000000800 */
[----:B------:R-:W0:Y:S01]  /*4ad0*/  LDC.64 R14, c[0x0][0x620] ;  /* 0x00018800ff0e7b82 */ /* 0x000e220000000a00 */
[----:B----4-:R-:W-:-:S04]  /*4ae0*/  ISETP.NE.U32.AND P0, PT, R10, RZ, PT ;  /* 0x000000ff0a00720c */ /* 0x010fc80003f05070 */
[----:B------:R-:W-:Y:S02]  /*4af0*/  ISETP.NE.AND.EX P0, PT, R11, RZ, PT, P0 ;  /* 0x000000ff0b00720c */ /* 0x000fe40003f05300 */
[----:B--2---:R-:W-:-:S05]  /*4b00*/  I2FP.F32.U32 R3, R12 ;  /* 0x0000000c00037245 */ /* 0x004fca0000201000 */
[----:B------:R-:W-:-:S04]  /*4b10*/  FMUL R3, R3, UR4 ;  /* 0x0000000403037c20 */ /* 0x000fc80008400000 */
[----:B------:R2:W4:Y:S02]  /*4b20*/  F2I.U32.TRUNC.NTZ R20, R3 ;  /* 0x0000000300147305 */ /* 0x000524000020f000 */
[----:B------:R-:W-:Y:S05]  /*4b30*/  @!P0 BRA `(.L_x_119) ;  /* 0x0000000000288947 */ /* 0x000fea0003800000 */
[----:B--2---:R-:W2:Y:S02]  /*4b40*/  LDC R3, c[0x0][0x634] ;  /* 0x00018d00ff037b82 */ /* 0x004ea40000000800 */
[----:B--2---:R-:W-:-:S05]  /*4b50*/  IADD3 R3, P0, R16, R3, RZ ;  /* 0x0000000310037210 */ /* 0x004fca0007f1e0ff */
[----:B-1----:R-:W-:-:S04]  /*4b60*/  IMAD.X R13, RZ, RZ, R17, P0 ;  /* 0x000000ffff0d7224 */ /* 0x002fc800000e0611 */
[----:B0-----:R-:W-:-:S04]  /*4b70*/  IMAD.WIDE.U32 R4, R13, R10, RZ ;  /* 0x0000000a0d047225 */ /* 0x001fc800078e00ff */
[----:B---3--:R-:W-:-:S04]  /*4b80*/  IMAD.WIDE.U32 R6, P0, R3, R11, R4 ;  /* 0x0000000b03067225 */ /* 0x008fc80007800004 */
[----:B------:R-:W-:-:S04]  /*4b90*/  IMAD.WIDE.U32 R4, R3, R10, RZ ;  /* 0x0000000a03047225 */ /* 0x000fc800078e00ff */
[----:B------:R-:W-:Y:S01]  /*4ba0*/  IMAD.X R9, RZ, RZ, RZ, P0 ;  /* 0x000000ffff097224 */ /* 0x000fe200000e06ff */
[----:B------:R-:W-:Y:S01]  /*4bb0*/  IADD3 RZ, P0, R5, R6, RZ ;  /* 0x0000000605ff7210 */ /* 0x000fe20007f1e0ff */
[----:B------:R-:W-:-:S04]  /*4bc0*/  IMAD.MOV.U32 R8, RZ, RZ, R7 ;  /* 0x000000ffff087224 */ /* 0x000fc800078e0007 */
[----:B------:R-:W-:-:S08]  /*4bd0*/  IMAD.WIDE.U32.X R8, R13, R11, R8, P0 ;  /* 0x0000000b0d087225 */ /* 0x000fd000000e0408 */
.L_x_119:
[----:B------:R-:W1:Y:S01]  /*4be0*/  LDC.64 R28, c[0x0][0x640] ;  /* 0x00019000ff1c7b82 */ /* 0x000e620000000a00 */
[-CC-:B0-----:R-:W-:Y:S01]  /*4bf0*/  SHF.R.U64 R67, R8, R0.reuse, R9.reuse ;  /* 0x0000000008437219 */ /* 0x181fe20000001209 */
[----:B----4-:R-:W-:Y:S01]  /*4c00*/  IMAD.MOV R20, RZ, RZ, -R20 ;  /* 0x000000ffff147224 */ /* 0x010fe200078e0a14 */
[----:B------:R-:W-:Y:S01]  /*4c10*/  SHF.R.U32.HI R0, RZ, R0, R9 ;  /* 0x00000000ff007219 */ /* 0x000fe20000011609 */
[----:B------:R-:W-:Y:S01]  /*4c20*/  ULDC UR4, c[0x0][0x154] ;  /* 0x0000550000047ab9 */ /* 0x000fe20000000800 */
[----:B--2---:R-:W-:Y:S01]  /*4c30*/  IADD3 R3, P0, RZ, -R67, RZ ;  /* 0x80000043ff037210 */ /* 0x004fe20007f1e0ff */
[----:B------:R-:W-:Y:S02]  /*4c40*/  IMAD R21, R21, R20, R12 ;  /* 0x0000001415157224 */ /* 0x000fe400078e020c */
[----:B-1-3--:R-:W0:Y:S01]  /*4c50*/  LDC R6, c[0x0][0x618] ;  /* 0x00018600ff067b82 */ /* 0x00ae220000000800 */
[----:B------:R-:W-:Y:S02]  /*4c60*/  IMAD.MOV.U32 R7, RZ, RZ, 0x1 ;  /* 0x00000001ff077424 */ /* 0x000fe400078e00ff */
[----:B------:R-:W-:-:S04]  /*4c70*/  IMAD.X R5, RZ, RZ, ~R0, P0 ;  /* 0x000000ffff057224 */ /* 0x000fc800000e0e00 */
[-C--:B------:R-:W-:Y:S01]  /*4c80*/  IMAD R0, R5, R14.reuse, RZ ;  /* 0x0000000e05007224 */ /* 0x080fe200078e02ff */
[----:B------:R-:W1:Y:S01]  /*4c90*/  LDC R8, c[0x0][0x608] ;  /* 0x00018200ff087b82 */ /* 0x000e620000000800 */
[----:B------:R-:W-:-:S04]  /*4ca0*/  IMAD.WIDE.U32 R4, R3, R14, R16 ;  /* 0x0000000e03047225 */ /* 0x000fc800078e0010 */
[----:B------:R-:W-:Y:S01]  /*4cb0*/  IMAD R3, R3, R15, R0 ;  /* 0x0000000f03037224 */ /* 0x000fe200078e0200 */
[----:B------:R-:W-:Y:S02]  /*4cc0*/  I2FP.F32.U32 R0, R24 ;  /* 0x0000001800007245 */ /* 0x000fe40000201000 */
[----:B------:R-:W2:Y:S01]  /*4cd0*/  LDC R26, c[0x0][0x658] ;  /* 0x00019600ff1a7b82 */ /* 0x000ea20000000800 */
[----:B------:R-:W-:Y:S01]  /*4ce0*/  IMAD.IADD R3, R5, 0x1, R3 ;  /* 0x0000000105037824 */ /* 0x000fe200078e0203 */
[----:B------:R-:W-:Y:S01]  /*4cf0*/  ISETP.NE.U32.AND P0, PT, R28, RZ, PT ;  /* 0x000000ff1c00720c */ /* 0x000fe20003f05070 */
[----:B------:R-:W-:Y:S01]  /*4d00*/  FMUL R0, R0, UR4 ;  /* 0x0000000400007c20 */ /* 0x000fe20008400000 */
[----:B------:R-:W-:Y:S02]  /*4d10*/  IMAD.MOV.U32 R5, RZ, RZ, -0x1 ;  /* 0xffffffffff057424 */ /* 0x000fe400078e00ff */
[----:B------:R-:W-:Y:S01]  /*4d20*/  ISETP.NE.AND.EX P0, PT, R29, RZ, PT, P0 ;  /* 0x000000ff1d00720c */ /* 0x000fe20003f05300 */
[----:B------:R3:W4:Y:S01]  /*4d30*/  F2I.U32.TRUNC.NTZ R13, R0 ;  /* 0x00000000000d7305 */ /* 0x000722000020f000 */
[----:B------:R-:W3:Y:S01]  /*4d40*/  LDC R15, c[0x0][0x148] ;  /* 0x00005200ff0f7b82 */ /* 0x000ee20000000800 */
[----:B0-----:R-:W-:-:S02]  /*4d50*/  SHF.R.U64 R12, R4, R6, R3 ;  /* 0x00000006040c7219 */ /* 0x001fc40000001203 */
[----:B------:R-:W-:-:S05]  /*4d60*/  SHF.R.U32.HI R3, RZ, R6, R3 ;  /* 0x00000006ff037219 */ /* 0x000fca0000011603 */
[----:B------:R-:W0:Y:S01]  /*4d70*/  LDC R20, c[0x0][0x600] ;  /* 0x00018000ff147b82 */ /* 0x000e220000000800 */
[-CC-:B-1----:R-:W-:Y:S02]  /*4d80*/  SHF.R.U64 R10, R12, R8.reuse, R3.reuse ;  /* 0x000000080c0a7219 */ /* 0x182fe40000001203 */
[----:B------:R-:W-:-:S05]  /*4d90*/  SHF.R.U32.HI R3, RZ, R8, R3 ;  /* 0x00000008ff037219 */ /* 0x000fca0000011603 */
[----:B------:R-:W1:Y:S01]  /*4da0*/  LDC R27, c[0x0][0x648] ;  /* 0x00019200ff1b7b82 */ /* 0x000e620000000800 */
[-C--:B--2---:R-:W-:Y:S02]  /*4db0*/  SHF.L.U32 R4, R5, R26.reuse, RZ ;  /* 0x0000001a05047219 */ /* 0x084fe400000006ff */
[-CC-:B------:R-:W-:Y:S02]  /*4dc0*/  SHF.R.U64 R14, R10, R26.reuse, R3.reuse ;  /* 0x0000001a0a0e7219 */ /* 0x180fe40000001203 */
[----:B------:R-:W-:Y:S02]  /*4dd0*/  SHF.R.U32.HI R5, RZ, R26, R3 ;  /* 0x0000001aff057219 */ /* 0x000fe40000011603 */
[----:B------:R-:W-:Y:S01]  /*4de0*/  LOP3.LUT R25, RZ, R4, RZ, 0x33, !PT ;  /* 0x00000004ff197212 */ /* 0x000fe200078e33ff */
[----:B------:R-:W2:Y:S01]  /*4df0*/  LDC R30, c[0x0][0x638] ;  /* 0x00018e00ff1e7b82 */ /* 0x000ea20000000800 */
[----:B------:R-:W-:Y:S01]  /*4e00*/  SHF.L.U32 R26, R7, R26, RZ ;  /* 0x0000001a071a7219 */ /* 0x000fe200000006ff */
[----:B------:R-:W-:-:S06]  /*4e10*/  IMAD.MOV.U32 R4, RZ, RZ, R14 ;  /* 0x000000ffff047224 */ /* 0x000fcc00078e000e */
[----:B------:R-:W0:Y:S01]  /*4e20*/  LDC R31, c[0x0][0x610] ;  /* 0x00018400ff1f7b82 */ /* 0x000e220000000800 */
[----:B----4-:R-:W-:Y:S05]  /*4e30*/  @!P0 BRA `(.L_x_120) ;  /* 0x0000000000288947 */ /* 0x010fea0003800000 */
        /* <DEDUP_REMOVED lines=10> */
.L_x_120:
[----:B------:R-:W-:Y:S01]  /*4ee0*/  ISETP.NE.AND P0, PT, R2, 0x1, PT ;  /* 0x000000010200780c */ /* 0x000fe20003f05270 */
[----:B0-----:R-:W-:Y:S01]  /*4ef0*/  VIADD R7, R20, 0xffffffff ;  /* 0xffffffff14077836 */ /* 0x001fe20000000000 */
[----:B-1-3--:R-:W-:Y:S01]  /*4f00*/  SHF.R.U64 R0, R4, R27, R5 ;  /* 0x0000001b04007219 */ /* 0x00afe20000001205 */
[----:B------:R-:W-:Y:S01]  /*4f10*/  IMAD.MOV R13, RZ, RZ, -R13 ;  /* 0x000000ffff0d7224 */ /* 0x000fe200078e0a0d */
[----:B------:R-:W-:Y:S01]  /*4f20*/  LOP3.LUT R5, R10, R25, RZ, 0xc0, !PT ;  /* 0x000000190a057212 */ /* 0x000fe200078ec0ff */
[----:B------:R-:W-:Y:S01]  /*4f30*/  IMAD.MOV.U32 R4, RZ, RZ, 0x1 ;  /* 0x00000001ff047424 */ /* 0x000fe200078e00ff */
[----:B------:R-:W-:Y:S01]  /*4f40*/  LOP3.LUT R12, R12, R7, RZ, 0xc0, !PT ;  /* 0x000000070c0c7212 */ /* 0x000fe200078ec0ff */
[----:B------:R-:W-:Y:S02]  /*4f50*/  IMAD.MOV R3, RZ, RZ, -R0 ;  /* 0x000000ffff037224 */ /* 0x000fe400078e0a00 */
[----:B------:R-:W-:Y:S02]  /*4f60*/  IMAD R0, R26, R0, R5 ;  /* 0x000000001a007224 */ /* 0x000fe400078e0205 */
[----:B--2---:R-:W-:-:S02]  /*4f70*/  IMAD R3, R3, R30, R14 ;  /* 0x0000001e03037224 */ /* 0x004fc400078e020e */
[----:B------:R-:W-:Y:S02]  /*4f80*/  @P0 IMAD R21, R15, R13, R24 ;  /* 0x0000000d0f150224 */ /* 0x000fe400078e0218 */
[----:B------:R-:W-:Y:S01]  /*4f90*/  IMAD R5, R3, R20, R12 ;  /* 0x0000001403057224 */ /* 0x000fe200078e020c */
[----:B------:R-:W-:Y:S01]  /*4fa0*/  PRMT R3, R4, 0x7610, R3 ;  /* 0x0000761004037816 */ /* 0x000fe20000000003 */
[----:B------:R-:W-:-:S05]  /*4fb0*/  IMAD R0, R0, R31, R21 ;  /* 0x0000001f00007224 */ /* 0x000fca00078e0215 */
[----:B------:R-:W-:Y:S02]  /*4fc0*/  SEL R69, R5, R0, !P0 ;  /* 0x0000000005457207 */ /* 0x000fe40004000000 */
[----:B------:R-:W-:-:S07]  /*4fd0*/  SEL R0, R0, R5, !P0 ;  /* 0x0000000500007207 */ /* 0x000fce0004000000 */
.L_x_118:
[----:B------:R-:W-:Y:S01]  /*4fe0*/  LOP3.LUT P0, RZ, R3, 0xff, RZ, 0xc0, !PT ;  /* 0x000000ff03ff7812 */ /* 0x000fe2000780c0ff */
[----:B------:R-:W-:-:S12]  /*4ff0*/  IMAD.MOV.U32 R68, RZ, RZ, R0 ;  /* 0x000000ffff447224 */ /* 0x000fd800078e0000 */
[----:B------:R-:W-:Y:S05]  /*5000*/  @P0 BRA `(.L_x_121) ;  /* 0xffffffc000e80947 */ /* 0x000fea000383ffff */
[----:B------:R-:W-:Y:S05]  /*5010*/  EXIT ;  /* 0x000000000000794d */ /* 0x000fea0003800000 */
.L_x_8:
[----:B0-----:R-:W-:Y:S01]  /*5020*/  ULDC.64 UR4, c[0x0][0x650] ;  /* 0x0001940000047ab9 */ /* 0x001fe20000000a00 */
        /* <DEDUP_REMOVED lines=25> */
.L_x_123:
[----:B------:R-:W0:Y:S01]  /*51c0*/  LDC.64 R28, c[0x0][0x640] ;  /* 0x00019000ff1c7b82 */ /* 0x000e220000000a00 */
[-CC-:B------:R-:W-:Y:S01]  /*51d0*/  SHF.R.U64 R22, R12, R6.reuse, R13.reuse ;  /* 0x000000060c167219 */ /* 0x180fe2000000120d */
[----:B------:R-:W-:Y:S01]  /*51e0*/  IMAD.MOV.U32 R30, RZ, RZ, 0x1 ;  /* 0x00000001ff1e7424 */ /* 0x000fe200078e00ff */
[----:B------:R-:W-:Y:S02]  /*51f0*/  SHF.R.U32.HI R6, RZ, R6, R13 ;  /* 0x00000006ff067219 */ /* 0x000fe4000001160d */
        /* <DEDUP_REMOVED lines=8> */
[----:B------:R-:W-:Y:S01]  /*5280*/  IMAD.IADD R9, R9, 0x1, R11 ;  /* 0x0000000109097824 */ /* 0x000fe200078e020b */
[----:B0-----:R-:W-:-:S04]  /*5290*/  ISETP.NE.U32.AND P0, PT, R28, RZ, PT ;  /* 0x000000ff1c00720c */ /* 0x001fc80003f05070 */
[----:B------:R-:W-:Y:S02]  /*52a0*/  ISETP.NE.AND.EX P0, PT, R29, RZ, PT, P0 ;  /* 0x000000ff1d00720c */ /* 0x000fe40003f05300 */
[----:B------:R-:W0:Y:S01]  /*52b0*/  LDC R20, c[0x0][0x600] ;  /* 0x00018000ff147b82 */ /* 0x000e220000000800 */
[-CC-:B-1----:R-:W-:Y:S01]  /*52c0*/  SHF.R.U64 R14, R8, R10.reuse, R9.reuse ;  /* 0x0000000a080e7219 */ /* 0x182fe20000001209 */
[----:B------:R-:W-:Y:S01]  /*52d0*/  IMAD.MOV.U32 R8, RZ, RZ, -0x1 ;  /* 0xffffffffff087424 */ /* 0x000fe200078e00ff */
[----:B------:R-:W-:-:S05]  /*52e0*/  SHF.R.U32.HI R9, RZ, R10, R9 ;  /* 0x0000000aff097219 */ /* 0x000fca0000011609 */
[----:B------:R-:W1:Y:S01]  /*52f0*/  LDC R26, c[0x0][0x648] ;  /* 0x00019200ff1a7b82 */ /* 0x000e620000000800 */
[-CC-:B--2---:R-:W-:Y:S02]  /*5300*/  SHF.R.U64 R21, R14, R12.reuse, R9.reuse ;  /* 0x0000000c0e157219 */ /* 0x184fe40000001209 */
[----:B------:R-:W-:-:S05]  /*5310*/  SHF.R.U32.HI R6, RZ, R12, R9 ;  /* 0x0000000cff067219 */ /* 0x000fca0000011609 */
[----:B------:R-:W2:Y:S01]  /*5320*/  LDC R27, c[0x0][0x638] ;  /* 0x00018e00ff1b7b82 */ /* 0x000ea20000000800 */
[-C--:B---3--:R-:W-:Y:S02]  /*5330*/  SHF.L.U32 R8, R8, R25.reuse, RZ ;  /* 0x0000001908087219 */ /* 0x088fe400000006ff */
[-CC-:B------:R-:W-:Y:S02]  /*5340*/  SHF.R.U64 R23, R21, R25.reuse, R6.reuse ;  /* 0x0000001915177219 */ /* 0x180fe40000001206 */
[----:B------:R-:W-:Y:S02]  /*5350*/  LOP3.LUT R32, RZ, R8, RZ, 0x33, !PT ;  /* 0x00000008ff207212 */ /* 0x000fe400078e33ff */
[----:B------:R-:W-:Y:S01]  /*5360*/  SHF.R.U32.HI R9, RZ, R25, R6 ;  /* 0x00000019ff097219 */ /* 0x000fe20000011606 */
[----:B------:R-:W3:Y:S01]  /*5370*/  LDC R31, c[0x0][0x610] ;  /* 0x00018400ff1f7b82 */ /* 0x000ee20000000800 */
[----:B------:R-:W-:Y:S01]  /*5380*/  IMAD.MOV.U32 R8, RZ, RZ, R23 ;  /* 0x000000ffff087224 */ /* 0x000fe200078e0017 */
[----:B------:R-:W-:Y:S06]  /*5390*/  @!P0 BRA `(.L_x_124) ;  /* 0x0000000000288947 */ /* 0x000fec0003800000 */
        /* <DEDUP_REMOVED lines=10> */
.L_x_124:
[----:B------:R-:W-:Y:S02]  /*5440*/  ISETP.NE.AND P0, PT, R2, 0x1, PT ;  /* 0x000000010200780c */ /* 0x000fe40003f05270 */
[----:B-1----:R-:W-:Y:S01]  /*5450*/  SHF.R.U64 R6, R8, R26, R9 ;  /* 0x0000001a08067219 */ /* 0x002fe20000001209 */
[----:B0-----:R-:W-:Y:S01]  /*5460*/  VIADD R9, R20, 0xffffffff ;  /* 0xffffffff14097836 */ /* 0x001fe20000000000 */
[----:B------:R-:W-:Y:S02]  /*5470*/  SHF.L.U32 R30, R30, R25, RZ ;  /* 0x000000191e1e7219 */ /* 0x000fe400000006ff */
[----:B------:R-:W-:Y:S01]  /*5480*/  LOP3.LUT R5, R21, R32, RZ, 0xc0, !PT ;  /* 0x0000002015057212 */ /* 0x000fe200078ec0ff */
[----:B------:R-:W-:-:S04]  /*5490*/  IMAD.MOV R8, RZ, RZ, -R6 ;  /* 0x000000ffff087224 */ /* 0x000fc800078e0a06 */
[----:B------:R-:W-:Y:S01]  /*54a0*/  IMAD R6, R30, R6, R5 ;  /* 0x000000061e067224 */ /* 0x000fe200078e0205 */
[----:B------:R-:W-:Y:S01]  /*54b0*/  LOP3.LUT R5, R14, R9, RZ, 0xc0, !PT ;  /* 0x000000090e057212 */ /* 0x000fe200078ec0ff */
[----:B------:R-:W-:Y:S02]  /*54c0*/  @P0 IMAD R3, R7, R24, R4 ;  /* 0x0000001807030224 */ /* 0x000fe400078e0204 */
[----:B--2---:R-:W-:Y:S02]  /*54d0*/  IMAD R4, R8, R27, R23 ;  /* 0x0000001b08047224 */ /* 0x004fe400078e0217 */
[----:B---3--:R-:W-:Y:S02]  /*54e0*/  IMAD R3, R6, R31, R3 ;  /* 0x0000001f06037224 */ /* 0x008fe400078e0203 */
[----:B------:R-:W-:Y:S02]  /*54f0*/  IMAD R4, R4, R20, R5 ;  /* 0x0000001404047224 */ /* 0x000fe400078e0205 */
[----:B------:R-:W-:-:S02]  /*5500*/  IMAD.MOV.U32 R8, RZ, RZ, 0x1 ;  /* 0x00000001ff087424 */ /* 0x000fc400078e00ff */
[----:B------:R-:W-:Y:S01]  /*5510*/  IMAD.MOV.U32 R6, RZ, RZ, R22 ;  /* 0x000000ffff067224 */ /* 0x000fe200078e0016 */
[----:B------:R-:W-:Y:S02]  /*5520*/  SEL R20, R4, R3, !P0 ;  /* 0x0000000304147207 */ /* 0x000fe40004000000 */
[----:B------:R-:W-:-:S07]  /*5530*/  SEL R21, R3, R4, !P0 ;  /* 0x0000000403157207 */ /* 0x000fce0004000000 */
.L_x_122:
[----:B------:R-:W-:-:S08]  /*5540*/  NOP ;  /* 0x0000000000007918 */ /* 0x000fd00000000000 */
[----:B------:R-:W0:-:S00]  /*5550*/  USETMAXREG.DEALLOC.CTAPOOL 0x28 ;  /* 0x00000028000079c8 */ /* 0x000e0000080e0500 */
[----:B0-----:R-:W-:-:S13]  /*5560*/  ISETP.NE.AND P0, PT, R0, RZ, PT ;  /* 0x000000ff0000720c */ /* 0x001fda0003f05270 */
[----:B------:R-:W-:Y:S05]  /*5570*/  @P0 EXIT ;  /* 0x000000000000094d */ /* 0x000fea0003800000 */
[----:B------:R-:W-:Y:S01]  /*5580*/  LOP3.LUT P0, RZ, R8, 0xff, RZ, 0xc0, !PT ;  /* 0x000000ff08ff7812 */ /* 0x000fe2000780c0ff */
[----:B------:R-:W-:Y:S02]  /*5590*/  IMAD.MOV.U32 R0, RZ, RZ, 0x1 ;  /* 0x00000001ff007424 */ /* 0x000fe400078e00ff */
[----:B------:R-:W-:-:S10]  /*55a0*/  IMAD.MOV.U32 R3, RZ, RZ, RZ ;  /* 0x000000ffff037224 */ /* 0x000fd400078e00ff */
[----:B------:R-:W-:Y:S05]  /*55b0*/  @!P0 BRA `(.L_x_125) ;  /* 0x0000000c00448947 */ /* 0x000fea0003800000 */
[----:B------:R-:W0:Y:S01]  /*55c0*/  LDC R0, c[0x0][0x28c] ;  /* 0x0000a300ff007b82 */ /* 0x000e220000000800 */
[----:B------:R-:W1:Y:S01]  /*55d0*/  S2R R9, SR_CgaCtaId ;  /* 0x0000000000097919 */ /* 0x000e620000008800 */
[----:B------:R-:W-:Y:S01]  /*55e0*/  ULDC UR5, c[0x0][0x658] ;  /* 0x0001960000057ab9 */ /* 0x000fe20000000800 */
[----:B------:R-:W-:Y:S01]  /*55f0*/  UMOV UR7, 0xffffffff ;  /* 0xffffffff00077882 */ /* 0x000fe20000000000 */
[----:B------:R-:W-:Y:S01]  /*5600*/  ULDC UR6, c[0x0][0xc] ;  /* 0x0000030000067ab9 */ /* 0x000fe20000000800 */
[----:B------:R-:W-:Y:S01]  /*5610*/  USHF.L.U32 UR8, UR7, UR5, URZ ;  /* 0x0000000507087299 */ /* 0x000fe2000800063f */
[----:B------:R-:W-:Y:S01]  /*5620*/  IMAD.MOV.U32 R12, RZ, RZ, 0xa00 ;  /* 0x00000a00ff0c7424 */ /* 0x000fe200078e00ff */
[----:B------:R-:W-:Y:S01]  /*5630*/  UMOV UR9, 0x1 ;  /* 0x0000000100097882 */ /* 0x000fe20000000000 */
[----:B------:R-:W-:Y:S01]  /*5640*/  ULDC UR7, c[0x0][0x10] ;  /* 0x0000040000077ab9 */ /* 0x000fe20000000800 */
[----:B------:R-:W-:Y:S01]  /*5650*/  USHF.L.U32 UR18, UR9, UR5, URZ ;  /* 0x0000000509127299 */ /* 0x000fe2000800063f */
[----:B------:R-:W-:Y:S01]  /*5660*/  BSSY B0, `(.L_x_125) ;  /* 0x00000c6000007945 */ /* 0x000fe20003800000 */
[----:B------:R-:W-:Y:S01]  /*5670*/  UIMAD.WIDE.U32 UR6, UR6, UR7, URZ ;  /* 0x00000007060672a5 */ /* 0x000fe2000f8e003f */
[----:B------:R-:W-:Y:S01]  /*5680*/  IMAD.MOV.U32 R11, RZ, RZ, 0x1 ;  /* 0x00000001ff0b7424 */ /* 0x000fe200078e00ff */
[----:B------:R-:W-:Y:S01]  /*5690*/  ULDC UR5, c[0x0][0x14] ;  /* 0x0000050000057ab9 */ /* 0x000fe20000000800 */
[----:B------:R-:W-:Y:S01]  /*56a0*/  LOP3.LUT R8, R19, 0x2, RZ, 0xfc, !PT ;  /* 0x0000000213087812 */ /* 0x000fe200078efcff */
[----:B------:R-:W-:-:S02]  /*56b0*/  UIMAD.WIDE.U32 UR22, UR6, UR5, URZ ;  /* 0x00000005061672a5 */ /* 0x000fc4000f8e003f */
[----:B------:R-:W-:Y:S01]  /*56c0*/  UIMAD UR13, UR7, UR5, URZ ;  /* 0x00000005070d72a4 */ /* 0x000fe2000f8e023f */
[----:B------:R-:W-:Y:S01]  /*56d0*/  ULDC UR4, c[0x0][0x600] ;  /* 0x0001800000047ab9 */ /* 0x000fe20000000800 */
[----:B------:R-:W-:Y:S02]  /*56e0*/  ULOP3.LUT UR17, URZ, UR8, URZ, 0x33, !UPT ;  /* 0x000000083f117292 */ /* 0x000fe4000f8e333f */
[----:B------:R-:W-:Y:S01]  /*56f0*/  UIADD3 UR4, UR4, -0x1, URZ ;  /* 0xffffffff04047890 */ /* 0x000fe2000fffe03f */
[----:B0-----:R-:W-:Y:S01]  /*5700*/  VIADD R0, R0, 0x3f ;  /* 0x0000003f00007836 */ /* 0x001fe20000000000 */
[----:B------:R-:W-:Y:S01]  /*5710*/  UIADD3 UR13, UR23, UR13, URZ ;  /* 0x0000000d170d7290 */ /* 0x000fe2000fffe03f */
[----:B------:R-:W-:-:S03]  /*5720*/  ULDC.64 UR24, c[0x0][0x198] ;  /* 0x0000660000187ab9 */ /* 0x000fc60000000a00 */
[----:B------:R-:W-:-:S04]  /*5730*/  SHF.R.S32.HI R3, RZ, 0x1f, R0 ;  /* 0x0000001fff037819 */ /* 0x000fc80000011400 */
[----:B------:R-:W-:Y:S01]  /*5740*/  LEA.HI R3, R3, R0, RZ, 0x6 ;  /* 0x0000000003037211 */ /* 0x000fe200078f30ff */
[----:B------:R-:W-:Y:S01]  /*5750*/  IMAD.MOV.U32 R0, RZ, RZ, 0x1 ;  /* 0x00000001ff007424 */ /* 0x000fe200078e00ff */
[----:B-1----:R-:W-:Y:S02]  /*5760*/  LOP3.LUT R9, R9, 0x1, RZ, 0xc0, !PT ;  /* 0x0000000109097812 */ /* 0x002fe400078ec0ff */
[----:B------:R-:W-:Y:S01]  /*5770*/  SHF.R.S32.HI R10, RZ, 0x6, R3 ;  /* 0x00000006ff0a7819 */ /* 0x000fe20000011403 */
[----:B------:R-:W-:Y:S02]  /*5780*/  IMAD.MOV.U32 R3, RZ, RZ, RZ ;  /* 0x000000ffff037224 */ /* 0x000fe400078e00ff */
[----:B------:R-:W-:Y:S02]  /*5790*/  IMAD R12, R9, R12, 0x22200 ;  /* 0x00022200090c7424 */ /* 0x000fe400078e020c */
[----:B------:R-:W-:-:S07]  /*57a0*/  VIADD R13, R10, 0x1 ;  /* 0x000000010a0d7836 */ /* 0x000fce0000000000 */
.L_x_136:
[----:B------:R-:W-:-:S03]  /*57b0*/  UMOV UR5, 0xffffffff ;  /* 0xffffffff00057882 */ /* 0x000fc60000000000 */
[----:B------:R-:W-:Y:S05]  /*57c0*/  BRA.DIV UR5, `(.L_x_126) ;  /* 0x00000016057c7947 */ /* 0x000fea000b800000 */
[----:B------:R-:W-:-:S13]  /*57d0*/  ELECT P6, URZ, PT ;  /* 0x00000000003f782f */ /* 0x000fda00038c0000 */
.L_x_160:
[----:B------:R-:W0:Y:S01]  /*57e0*/  LDC R4, c[0x0][0x28c] ;  /* 0x0000a300ff047b82 */ /* 0x000e220000000800 */
[----:B------:R-:W-:Y:S01]  /*57f0*/  BSSY B1, `(.L_x_127) ;  /* 0x0000039000017945 */ /* 0x000fe20003800000 */
[----:B0-----:R-:W-:-:S13]  /*5800*/  ISETP.LT.OR P6, PT, R4, 0x1, !P6 ;  /* 0x000000010400780c */ /* 0x001fda00077c1670 */
[----:B------:R-:W-:Y:S05]  /*5810*/  @P6 BRA `(.L_x_128) ;  /* 0x0000000000d86947 */ /* 0x000fea0003800000 */
[----:B------:R-:W-:Y:S02]  /*5820*/  IMAD R20, R20, 0x2, R9 ;  /* 0x0000000214147824 */ /* 0x000fe400078e0209 */
[----:B------:R-:W-:Y:S02]  /*5830*/  IMAD.SHL.U32 R21, R21, 0x80, RZ ;  /* 0x0000008015157824 */ /* 0x000fe400078e00ff */
[----:B------:R-:W-:Y:S02]  /*5840*/  IMAD.MOV.U32 R24, RZ, RZ, RZ ;  /* 0x000000ffff187224 */ /* 0x000fe400078e00ff */
[----:B------:R-:W-:Y:S02]  /*5850*/  IMAD.MOV.U32 R4, RZ, RZ, R13 ;  /* 0x000000ffff047224 */ /* 0x000fe400078e000d */
[----:B------:R-:W-:Y:S02]  /*5860*/  IMAD.MOV.U32 R5, RZ, RZ, R0 ;  /* 0x000000ffff057224 */ /* 0x000fe400078e0000 */
[----:B------:R-:W-:-:S02]  /*5870*/  IMAD.MOV.U32 R7, RZ, RZ, R3 ;  /* 0x000000ffff077224 */ /* 0x000fc400078e0003 */
[----:B------:R-:W-:-:S07]  /*5880*/  IMAD R20, R20, 0x28, RZ ;  /* 0x0000002814147824 */ /* 0x000fce00078e02ff */
.L_x_131:
[----:B------:R-:W0:Y:S01]  /*5890*/  S2R R15, SR_CgaCtaId ;  /* 0x00000000000f7919 */ /* 0x000e220000008800 */
[----:B------:R-:W-:Y:S02]  /*58a0*/  MOV R14, 0x400 ;  /* 0x00000400000e7802 */ /* 0x000fe40000000f00 */
[----:B------:R-:W-:Y:S02]  /*58b0*/  LOP3.LUT P1, RZ, R18, 0x7f, RZ, 0xc0, !PT ;  /* 0x0000007f12ff7812 */ /* 0x000fe4000782c0ff */
[----:B0-----:R-:W-:Y:S02]  /*58c0*/  LEA R22, R15, R14, 0x18 ;  /* 0x0000000e0f167211 */ /* 0x001fe400078ec0ff */
[----:B------:R-:W-:-:S09]  /*58d0*/  SHF.L.U32 R14, R5, 0x1f, RZ ;  /* 0x0000001f050e7819 */ /* 0x000fd200000006ff */
[----:B------:R-:W0:Y:S01]  /*58e0*/  @!P1 LDC R15, c[0x0][0x500] ;  /* 0x00014000ff0f9b82 */ /* 0x000e220000000800 */
[----:B------:R-:W-:-:S04]  /*58f0*/  IMAD R23, R7, 0x8, R22 ;  /* 0x0000000807177824 */ /* 0x000fc800078e0216 */
[----:B------:R-:W1:Y:S02]  /*5900*/  SYNCS.PHASECHK.TRANS64.TRYWAIT P0, [R23+URZ+0x88], R14 ;  /* 0x0000880e170075a7 */ /* 0x000e64000800017f */
[----:B-1----:R-:W-:Y:S05]  /*5910*/  @!P0 BRA `(.L_x_129) ;  /* 0x0000001400488947 */ /* 0x002fea0003800000 */
.L_x_161:
[----:B-1----:R-:W-:Y:S01]  /*5920*/  PRMT R14, R8, 0x9910, RZ ;  /* 0x00009910080e7816 */ /* 0x002fe200000000ff */
[----:B0-----:R0:W-:Y:S03]  /*5930*/  @!P1 SYNCS.ARRIVE.TRANS64 RZ, [R23+URZ], R15 ;  /* 0x0000000f17ff99a7 */ /* 0x0011e6000800003f */
[----:B------:R-:W-:-:S13]  /*5940*/  ISETP.NE.AND P0, PT, R14, 0x2, PT ;  /* 0x000000020e00780c */ /* 0x000fda0003f05270 */
[----:B0-----:R-:W-:Y:S05]  /*5950*/  @P0 BRA `(.L_x_130) ;  /* 0x0000000000040947 */ /* 0x001fea0003800000 */
[----:B------:R-:W-:Y:S01]  /*5960*/  BPT.TRAP 0x1 ;  /* 0x000000040000795c */ /* 0x000fe20000300000 */
.L_x_130:
[----:B------:R-:W-:Y:S01]  /*5970*/  IMAD R14, R7, 0x2000, R22 ;  /* 0x00002000070e7824 */ /* 0x000fe200078e0216 */
[----:B------:R-:W-:Y:S01]  /*5980*/  R2UR UR19, R22 ;  /* 0x00000000161372ca */ /* 0x000fe200000e0000 */
[----:B------:R-:W-:Y:S01]  /*5990*/  VIADD R4, R4, 0xffffffff ;  /* 0xffffffff04047836 */ /* 0x000fe20000000000 */
[----:B------:R-:W-:Y:S01]  /*59a0*/  R2UR UR9, R23 ;  /* 0x00000000170972ca */ /* 0x000fe200000e0000 */
[----:B------:R-:W-:Y:S01]  /*59b0*/  UIADD3 UR6, UP0, UR24, 0xf0, URZ ;  /* 0x000000f018067890 */ /* 0x000fe2000ff1e03f */
[----:B------:R-:W-:Y:S01]  /*59c0*/  R2UR UR5, R14 ;  /* 0x000000000e0572ca */ /* 0x000fe200000e0000 */
[----:B------:R-:W-:Y:S01]  /*59d0*/  IMAD R14, R7, 0x1400, R12 ;  /* 0x00001400070e7824 */ /* 0x000fe200078e020c */
[----:B------:R-:W-:Y:S01]  /*59e0*/  R2UR UR11, R21 ;  /* 0x00000000150b72ca */ /* 0x000fe200000e0000 */
[----:B------:R-:W-:Y:S01]  /*59f0*/  UIADD3 UR26, UP1, UR24, 0x1f0, URZ ;  /* 0x000001f0181a7890 */ /* 0x000fe2000ff3e03f */
[----:B------:R-:W-:Y:S01]  /*5a00*/  R2UR UR10, R24 ;  /* 0x00000000180a72ca */ /* 0x000fe200000e0000 */
[----:B------:R-:W-:Y:S01]  /*5a10*/  UIADD3.X UR7, URZ, UR25, URZ, UP0, !UPT ;  /* 0x000000193f077290 */ /* 0x000fe200087fe43f */
[----:B------:R-:W-:Y:S01]  /*5a20*/  R2UR UR8, R14 ;  /* 0x000000000e0872ca */ /* 0x000fe200000e0000 */
[----:B------:R-:W-:Y:S01]  /*5a30*/  VIADD R7, R7, 0x1 ;  /* 0x0000000107077836 */ /* 0x000fe20000000000 */
[----:B------:R-:W-:Y:S01]  /*5a40*/  R2UR UR12, R6 ;  /* 0x00000000060c72ca */ /* 0x000fe200000e0000 */
[----:B------:R-:W-:Y:S01]  /*5a50*/  UIADD3.X UR27, URZ, UR25, URZ, UP1, !UPT ;  /* 0x000000193f1b7290 */ /* 0x000fe20008ffe43f */
[----:B------:R-:W-:Y:S01]  /*5a60*/  R2UR UR20, R20 ;  /* 0x00000000141472ca */ /* 0x000fe200000e0000 */
[----:B------:R-:W-:Y:S01]  /*5a70*/  UMOV UR14, 0x0 ;  /* 0x00000000000e7882 */ /* 0x000fe20000000000 */
[----:B------:R-:W-:Y:S01]  /*5a80*/  ISETP.GT.AND P1, PT, R4, 0x1, PT ;  /* 0x000000010400780c */ /* 0x000fe20003f24270 */
[----:B------:R-:W-:Y:S01]  /*5a90*/  UIADD3 UR16, UR5, 0x200, URZ ;  /* 0x0000020005107890 */ /* 0x000fe2000fffe03f */
[C---:B------:R-:W-:Y:S01]  /*5aa0*/  ISETP.NE.AND P0, PT, R7.reuse, 0x11, PT ;  /* 0x000000110700780c */ /* 0x040fe20003f05270 */
[----:B------:R-:W-:Y:S01]  /*5ab0*/  UMOV UR15, 0x10000000 ;  /* 0x10000000000f7882 */ /* 0x000fe20000000000 */
[----:B------:R-:W-:Y:S01]  /*5ac0*/  UMOV UR21, 0x30000 ;  /* 0x0003000000157882 */ /* 0x000fe20000000000 */
[----:B------:R-:W-:Y:S01]  /*5ad0*/  VIADD R24, R24, 0x40 ;  /* 0x0000004018187836 */ /* 0x000fe20000000000 */
[----:B------:R-:W-:Y:S01]  /*5ae0*/  SEL R14, RZ, 0x1, P0 ;  /* 0x00000001ff0e7807 */ /* 0x000fe20000000000 */
[----:B------:R-:W-:Y:S01]  /*5af0*/  UIADD3 UR5, UR19, UR8, URZ ;  /* 0x0000000813057290 */ /* 0x000fe2000fffe03f */
[----:B------:R-:W-:-:S02]  /*5b00*/  SEL R7, R7, RZ, P0 ;  /* 0x000000ff07077207 */ /* 0x000fc40000000000 */
[----:B------:R-:W-:Y:S01]  /*5b10*/  UMOV UR8, UR16 ;  /* 0x0000001000087c82 */ /* 0x000fe20008000000 */
[----:B------:R-:W-:Y:S01]  /*5b20*/  LOP3.LUT R5, R5, R14, RZ, 0x3c, !PT ;  /* 0x0000000e05057212 */ /* 0x000fe200078e3cff */
[----:B------:R0:W-:Y:S02]  /*5b30*/  UTMALDG.3D [UR8], [UR6], desc[UR14] ;  /* 0x00000e08060075b4 */ /* 0x0001e40008011000 */
[----:B0-----:R-:W-:Y:S01]  /*5b40*/  UMOV UR11, UR20 ;  /* 0x00000014000b7c82 */ /* 0x001fe20008000000 */
[----:B------:R-:W-:Y:S02]  /*5b50*/  UMOV UR8, UR5 ;  /* 0x0000000500087c82 */ /* 0x000fe40008000000 */
[----:B------:R0:W-:Y:S02]  /*5b60*/  UTMALDG.3D.MULTICAST [UR8], [UR26], UR21, desc[UR14] ;  /* 0x00000e081a0073b4 */ /* 0x0001e40008011815 */
[----:B0-----:R-:W-:Y:S05]  /*5b70*/  @P1 BRA `(.L_x_131) ;  /* 0xfffffffc00441947 */ /* 0x001fea000383ffff */
.L_x_128:
[----:B------:R-:W-:Y:S05]  /*5b80*/  BSYNC B1 ;  /* 0x0000000000017941 */ /* 0x000fea0003800000 */
.L_x_127:
[----:B------:R-:W-:Y:S01]  /*5b90*/  LOP3.LUT P1, RZ, R11, 0xff, RZ, 0xc0, !PT ;  /* 0x000000ff0bff7812 */ /* 0x000fe2000782c0ff */
[C---:B------:R-:W-:Y:S01]  /*5ba0*/  IMAD.IADD R6, R10.reuse, 0x1, R3 ;  /* 0x000000010a067824 */ /* 0x040fe200078e0203 */
[----:B------:R-:W-:Y:S01]  /*5bb0*/  ULDC.64 UR6, c[0x0][0x650] ;  /* 0x0001940000067ab9 */ /* 0x000fe20000000a00 */
[----:B------:R-:W-:Y:S01]  /*5bc0*/  ISETP.GE.U32.AND P2, PT, R10, 0x11, PT ;  /* 0x000000110a00780c */ /* 0x000fe20003f46070 */
[----:B------:R-:W-:Y:S01]  /*5bd0*/  BSSY B1, `(.L_x_132) ;  /* 0x000006c000017945 */ /* 0x000fe20003800000 */
[----:B------:R-:W-:Y:S01]  /*5be0*/  IMAD.MOV.U32 R21, RZ, RZ, -0x1 ;  /* 0xffffffffff157424 */ /* 0x000fe200078e00ff */
[----:B------:R-:W-:Y:S01]  /*5bf0*/  ISETP.GT.U32.AND P0, PT, R6, 0x10, PT ;  /* 0x000000100600780c */ /* 0x000fe20003f04070 */
[----:B------:R-:W-:Y:S01]  /*5c00*/  IMAD.MOV.U32 R20, RZ, RZ, -0x1 ;  /* 0xffffffffff147424 */ /* 0x000fe200078e00ff */
[----:B------:R-:W-:Y:S02]  /*5c10*/  PRMT R11, RZ, 0x7610, R11 ;  /* 0x00007610ff0b7816 */ /* 0x000fe4000000000b */
[----:B------:R-:W-:-:S03]  /*5c20*/  ISETP.LT.U32.AND P0, PT, R10, 0x11, P0 ;  /* 0x000000110a00780c */ /* 0x000fc60000701070 */
[----:B------:R-:W0:Y:S01]  /*5c30*/  @P1 S2R R5, SR_CgaCtaId ;  /* 0x0000000000051919 */ /* 0x000e220000008800 */
[----:B------:R-:W-:-:S04]  /*5c40*/  @P1 MOV R4, 0x400 ;  /* 0x0000040000041802 */ /* 0x000fc80000000f00 */
[----:B0-----:R-:W-:Y:S01]  /*5c50*/  @P1 LEA R3, R5, R4, 0x18 ;  /* 0x0000000405031211 */ /* 0x001fe200078ec0ff */
[----:B------:R-:W-:-:S03]  /*5c60*/  IMAD.WIDE.U32 R4, R6, -0xf0f0f0f, RZ ;  /* 0xf0f0f0f106047825 */ /* 0x000fc600078e00ff */
[----:B------:R0:W-:Y:S01]  /*5c70*/  @P1 SYNCS.ARRIVE.TRANS64.A1T0 RZ, [R3+URZ+0x128], RZ ;  /* 0x000128ff03ff19a7 */ /* 0x0001e2000810003f */
[----:B------:R-:W-:Y:S02]  /*5c80*/  IADD3 R16, P1, R16, UR22, RZ ;  /* 0x0000001610107c10 */ /* 0x000fe4000ff3e0ff */
[----:B------:R-:W-:Y:S02]  /*5c90*/  SHF.R.U32.HI R5, RZ, 0x4, R5 ;  /* 0x00000004ff057819 */ /* 0x000fe40000011605 */
[----:B------:R-:W-:Y:S02]  /*5ca0*/  IADD3.X R17, R17, UR13, RZ, P1, !PT ;  /* 0x0000000d11117c10 */ /* 0x000fe40008ffe4ff */
[----:B------:R-:W-:Y:S02]  /*5cb0*/  PRMT R4, RZ, 0x7610, R4 ;  /* 0x00007610ff047816 */ /* 0x000fe40000000004 */
[----:B0-----:R-:W-:Y:S02]  /*5cc0*/  SEL R3, RZ, 0x1, !P0 ;  /* 0x00000001ff037807 */ /* 0x001fe40004000000 */
[----:B------:R-:W-:-:S02]  /*5cd0*/  ISETP.GE.U32.AND P0, PT, R16, UR6, PT ;  /* 0x0000000610007c0c */ /* 0x000fc4000bf06070 */
[----:B------:R-:W-:Y:S01]  /*5ce0*/  LOP3.LUT R0, R0, R3, RZ, 0x3c, !PT ;  /* 0x0000000300007212 */ /* 0x000fe200078e3cff */
[----:B------:R-:W-:Y:S01]  /*5cf0*/  IMAD R3, R5, -0x11, R6 ;  /* 0xffffffef05037824 */ /* 0x000fe200078e0206 */
[----:B------:R-:W-:Y:S01]  /*5d00*/  ISETP.GE.U32.AND.EX P0, PT, R17, UR7, PT, P0 ;  /* 0x0000000711007c0c */ /* 0x000fe2000bf06100 */
[----:B------:R-:W-:Y:S01]  /*5d10*/  IMAD.MOV.U32 R6, RZ, RZ, -0x1 ;  /* 0xffffffffff067424 */ /* 0x000fe200078e00ff */
[----:B------:R-:W-:-:S11]  /*5d20*/  @P2 LOP3.LUT R0, R0, 0x1, R5, 0x78, !PT ;  /* 0x0000000100002812 */ /* 0x000fd600078e7805 */
[----:B------:R-:W-:Y:S05]  /*5d30*/  @P0 BRA `(.L_x_133) ;  /* 0x0000000400540947 */ /* 0x000fea0003800000 */
[----:B------:R-:W0:Y:S01]  /*5d40*/  S2R R15, SR_CTAID.X ;  /* 0x00000000000f7919 */ /* 0x000e220000002500 */
[----:B------:R-:W-:Y:S01]  /*5d50*/  ULDC.64 UR6, c[0x0][0x628] ;  /* 0x00018a0000067ab9 */ /* 0x000fe20000000a00 */
[----:B------:R-:W-:Y:S01]  /*5d60*/  ULDC UR8, c[0x0][0x630] ;  /* 0x00018c0000087ab9 */ /* 0x000fe20000000800 */
[----:B------:R-:W-:Y:S01]  /*5d70*/  ISETP.NE.U32.AND P0, PT, RZ, UR6, PT ;  /* 0x00000006ff007c0c */ /* 0x000fe2000bf05070 */
[----:B------:R-:W1:Y:S01]  /*5d80*/  S2R R20, SR_CTAID.Y ;  /* 0x0000000000147919 */ /* 0x000e620000002600 */
[----:B------:R-:W-:Y:S01]  /*5d90*/  ULDC UR9, c[0x0][0x150] ;  /* 0x0000540000097ab9 */ /* 0x000fe20000000800 */
[----:B------:R-:W-:Y:S01]  /*5da0*/  IMAD.MOV.U32 R4, RZ, RZ, R16 ;  /* 0x000000ffff047224 */ /* 0x000fe200078e0010 */
[----:B------:R-:W-:Y:S01]  /*5db0*/  ISETP.NE.AND.EX P0, PT, RZ, UR7, PT, P0 ;  /* 0x00000007ff007c0c */ /* 0x000fe2000bf05300 */
[----:B------:R-:W-:Y:S01]  /*5dc0*/  IMAD.MOV.U32 R5, RZ, RZ, R17 ;  /* 0x000000ffff057224 */ /* 0x000fe200078e0011 */
[----:B0-----:R-:W-:-:S11]  /*5dd0*/  I2FP.F32.U32 R22, R15 ;  /* 0x0000000f00167245 */ /* 0x001fd60000201000 */
[----:B------:R-:W-:Y:S05]  /*5de0*/  @!P0 BRA `(.L_x_134) ;  /* 0x0000000000288947 */ /* 0x000fea0003800000 */
[----:B------:R-:W-:Y:S02]  /*5df0*/  ULDC UR5, c[0x0][0x634] ;  /* 0x00018d0000057ab9 */ /* 0x000fe40000000800 */
[----:B------:R-:W-:-:S05]  /*5e00*/  IADD3 R5, P0, R16, UR5, RZ ;  /* 0x0000000510057c10 */ /* 0x000fca000ff1e0ff */
[----:B------:R-:W-:-:S04]  /*5e10*/  IMAD.X R21, RZ, RZ, R17, P0 ;  /* 0x000000ffff157224 */ /* 0x000fc800000e0611 */
[----:B------:R-:W-:-:S04]  /*5e20*/  IMAD.WIDE.U32 R6, R21, UR6, RZ ;  /* 0x0000000615067c25 */ /* 0x000fc8000f8e00ff */
[----:B------:R-:W-:-:S04]  /*5e30*/  IMAD.WIDE.U32 R6, P0, R5, UR7, R6 ;  /* 0x0000000705067c25 */ /* 0x000fc8000f800006 */
[----:B------:R-:W-:-:S04]  /*5e40*/  IMAD.WIDE.U32 R4, R5, UR6, RZ ;  /* 0x0000000605047c25 */ /* 0x000fc8000f8e00ff */
[----:B------:R-:W-:Y:S01]  /*5e50*/  IMAD.MOV.U32 R4, RZ, RZ, R7 ;  /* 0x000000ffff047224 */ /* 0x000fe200078e0007 */
[----:B------:R-:W-:Y:S01]  /*5e60*/  IADD3 RZ, P1, R5, R6, RZ ;  /* 0x0000000605ff7210 */ /* 0x000fe20007f3e0ff */
[----:B------:R-:W-:-:S04]  /*5e70*/  IMAD.X R5, RZ, RZ, RZ, P0 ;  /* 0x000000ffff057224 */ /* 0x000fc800000e06ff */
[----:B------:R-:W-:-:S08]  /*5e80*/  IMAD.WIDE.U32.X R4, R21, UR7, R4, P1 ;  /* 0x0000000715047c25 */ /* 0x000fd000088e0404 */
.L_x_134:
[--C-:B------:R-:W-:Y:S01]  /*5e90*/  SHF.R.U64 R14, R4, UR8, R5.reuse ;  /* 0x00000008040e7c19 */ /* 0x100fe20008001205 */
[----:B------:R-:W-:Y:S01]  /*5ea0*/  FMUL R22, R22, UR9 ;  /* 0x0000000916167c20 */ /* 0x000fe20008400000 */
[----:B------:R-:W-:Y:S01]  /*5eb0*/  SHF.R.U32.HI R4, RZ, UR8, R5 ;  /* 0x00000008ff047c19 */ /* 0x000fe20008011605 */
[----:B------:R-:W0:Y:S01]  /*5ec0*/  LDC R6, c[0x0][0x144] ;  /* 0x00005100ff067b82 */ /* 0x000e220000000800 */
[----:B------:R-:W-:Y:S01]  /*5ed0*/  IADD3 R5, P0, RZ, -R14, RZ ;  /* 0x8000000eff057210 */ /* 0x000fe20007f1e0ff */
[----:B------:R-:W-:Y:S01]  /*5ee0*/  ULDC UR5, c[0x0][0x154] ;  /* 0x0000550000057ab9 */ /* 0x000fe20000000800 */
[----:B-1----:R-:W-:Y:S01]  /*5ef0*/  I2FP.F32.U32 R7, R20 ;  /* 0x0000001400077245 */ /* 0x002fe20000201000 */
[----:B------:R-:W1:Y:S01]  /*5f00*/  F2I.U32.TRUNC.NTZ R22, R22 ;  /* 0x0000001600167305 */ /* 0x000e62000020f000 */
[----:B------:R-:W-:Y:S01]  /*5f10*/  ULDC.64 UR6, c[0x0][0x620] ;  /* 0x0001880000067ab9 */ /* 0x000fe20000000a00 */
[----:B------:R-:W-:Y:S01]  /*5f20*/  IMAD.X R4, RZ, RZ, ~R4, P0 ;  /* 0x000000ffff047224 */ /* 0x000fe200000e0e04 */
[----:B------:R-:W-:Y:S01]  /*5f30*/  ISETP.NE.AND P2, PT, R2, 0x1, PT ;  /* 0x000000010200780c */ /* 0x000fe20003f45270 */
[----:B------:R-:W-:Y:S01]  /*5f40*/  FMUL R23, R7, UR5 ;  /* 0x0000000507177c20 */ /* 0x000fe20008400000 */
[----:B------:R-:W2:Y:S01]  /*5f50*/  LDC R25, c[0x0][0x148] ;  /* 0x00005200ff197b82 */ /* 0x000ea20000000800 */
[----:B------:R-:W-:Y:S01]  /*5f60*/  IMAD R4, R4, UR6, RZ ;  /* 0x0000000604047c24 */ /* 0x000fe2000f8e02ff */
[----:B------:R-:W-:-:S03]  /*5f70*/  ULDC UR5, c[0x0][0x618] ;  /* 0x0001860000057ab9 */ /* 0x000fc60000000800 */
[----:B------:R-:W3:Y:S01]  /*5f80*/  F2I.U32.TRUNC.NTZ R23, R23 ;  /* 0x0000001700177305 */ /* 0x000ee2000020f000 */
[C---:B------:R-:W-:Y:S02]  /*5f90*/  IMAD R7, R5.reuse, UR7, R4 ;  /* 0x0000000705077c24 */ /* 0x040fe4000f8e0204 */
[----:B------:R-:W-:Y:S01]  /*5fa0*/  IMAD.WIDE.U32 R4, R5, UR6, R16 ;  /* 0x0000000605047c25 */ /* 0x000fe2000f8e0010 */
[----:B------:R-:W-:Y:S02]  /*5fb0*/  ULDC.64 UR6, c[0x0][0x640] ;  /* 0x0001900000067ab9 */ /* 0x000fe40000000a00 */
[----:B------:R-:W-:Y:S01]  /*5fc0*/  ISETP.NE.U32.AND P0, PT, RZ, UR6, PT ;  /* 0x00000006ff007c0c */ /* 0x000fe2000bf05070 */
[----:B------:R-:W-:Y:S02]  /*5fd0*/  IMAD.IADD R5, R5, 0x1, R7 ;  /* 0x0000000105057824 */ /* 0x000fe400078e0207 */
[----:B-1----:R-:W-:Y:S01]  /*5fe0*/  IMAD.MOV R22, RZ, RZ, -R22 ;  /* 0x000000ffff167224 */ /* 0x002fe200078e0a16 */
[----:B------:R-:W-:-:S02]  /*5ff0*/  ISETP.NE.AND.EX P0, PT, RZ, UR7, PT, P0 ;  /* 0x00000007ff007c0c */ /* 0x000fc4000bf05300 */
[----:B------:R-:W-:Y:S01]  /*6000*/  SHF.R.U64 R21, R4, UR5, R5 ;  /* 0x0000000504157c19 */ /* 0x000fe20008001205 */
[----:B0-----:R-:W-:Y:S01]  /*6010*/  IMAD R15, R6, R22, R15 ;  /* 0x00000016060f7224 */ /* 0x001fe200078e020f */
[----:B------:R-:W-:Y:S01]  /*6020*/  SHF.R.U32.HI R4, RZ, UR5, R5 ;  /* 0x00000005ff047c19 */ /* 0x000fe20008011605 */
[----:B------:R-:W-:Y:S01]  /*6030*/  ULDC UR5, c[0x0][0x608] ;  /* 0x0001820000057ab9 */ /* 0x000fe20000000800 */
[----:B---3--:R-:W-:Y:S02]  /*6040*/  IMAD.MOV R6, RZ, RZ, -R23 ;  /* 0x000000ffff067224 */ /* 0x008fe400078e0a17 */
[--C-:B------:R-:W-:Y:S02]  /*6050*/  SHF.R.U64 R22, R21, UR5, R4.reuse ;  /* 0x0000000515167c19 */ /* 0x100fe40008001204 */
[----:B------:R-:W-:Y:S01]  /*6060*/  SHF.R.U32.HI R5, RZ, UR5, R4 ;  /* 0x00000005ff057c19 */ /* 0x000fe20008011604 */
[----:B------:R-:W-:Y:S01]  /*6070*/  ULDC UR5, c[0x0][0x658] ;  /* 0x0001960000057ab9 */ /* 0x000fe20000000800 */
[----:B--2---:R-:W-:-:S02]  /*6080*/  @P2 IMAD R15, R25, R6, R20 ;  /* 0x00000006190f2224 */ /* 0x004fc400078e0214 */
[--C-:B------:R-:W-:Y:S02]  /*6090*/  SHF.R.U64 R20, R22, UR5, R5.reuse ;  /* 0x0000000516147c19 */ /* 0x100fe40008001205 */
[----:B------:R-:W-:-:S03]  /*60a0*/  SHF.R.U32.HI R23, RZ, UR5, R5 ;  /* 0x00000005ff177c19 */ /* 0x000fc60008011605 */
[----:B------:R-:W-:Y:S02]  /*60b0*/  IMAD.MOV.U32 R6, RZ, RZ, R20 ;  /* 0x000000ffff067224 */ /* 0x000fe400078e0014 */
[----:B------:R-:W-:Y:S01]  /*60c0*/  IMAD.MOV.U32 R5, RZ, RZ, R23 ;  /* 0x000000ffff057224 */ /* 0x000fe200078e0017 */
[----:B------:R-:W-:Y:S06]  /*60d0*/  @!P0 BRA `(.L_x_135) ;  /* 0x00000000002c8947 */ /* 0x000fec0003800000 */
        /* <DEDUP_REMOVED lines=9> */
[----:B------:R-:W-:-:S04]  /*6170*/  IMAD.WIDE.U32.X R4, R23, UR7, R4, P1 ;  /* 0x0000000717047c25 */ /* 0x000fc800088e0404 */
[----:B------:R-:W-:-:S07]  /*6180*/  IMAD.MOV.U32 R6, RZ, RZ, R4 ;  /* 0x000000ffff067224 */ /* 0x000fce00078e0004 */
.L_x_135:
[----:B------:R-:W-:Y:S01]  /*6190*/  ULDC UR5, c[0x0][0x648] ;  /* 0x0001920000057ab9 */ /* 0x000fe20000000800 */
[----:B------:R-:W-:Y:S01]  /*61a0*/  LOP3.LUT R4, R22, UR17, RZ, 0xc0, !PT ;  /* 0x0000001116047c12 */ /* 0x000fe2000f8ec0ff */
[----:B------:R-:W-:Y:S01]  /*61b0*/  ULDC UR6, c[0x0][0x610] ;  /* 0x0001840000067ab9 */ /* 0x000fe20000000800 */
[----:B------:R-:W-:Y:S01]  /*61c0*/  SHF.R.U64 R5, R6, UR5, R5 ;  /* 0x0000000506057c19 */ /* 0x000fe20008001205 */
[----:B------:R-:W-:Y:S01]  /*61d0*/  ULDC UR5, c[0x0][0x638] ;  /* 0x00018e0000057ab9 */ /* 0x000fe20000000800 */
[----:B------:R-:W-:-:S03]  /*61e0*/  LOP3.LUT R21, R21, UR4, RZ, 0xc0, !PT ;  /* 0x0000000415157c12 */ /* 0x000fc6000f8ec0ff */
[----:B------:R-:W-:Y:S02]  /*61f0*/  IMAD.MOV R7, RZ, RZ, -R5 ;  /* 0x000000ffff077224 */ /* 0x000fe400078e0a05 */
[----:B------:R-:W-:Y:S02]  /*6200*/  IMAD R4, R5, UR18, R4 ;  /* 0x0000001205047c24 */ /* 0x000fe4000f8e0204 */
[----:B------:R-:W-:Y:S01]  /*6210*/  IMAD R20, R7, UR5, R20 ;  /* 0x0000000507147c24 */ /* 0x000fe2000f8e0214 */
[----:B------:R-:W-:Y:S01]  /*6220*/  ULDC UR5, c[0x0][0x600] ;  /* 0x0001800000057ab9 */ /* 0x000fe20000000800 */
[----:B------:R-:W-:Y:S02]  /*6230*/  IMAD R15, R4, UR6, R15 ;  /* 0x00000006040f7c24 */ /* 0x000fe4000f8e020f */
[----:B------:R-:W-:Y:S02]  /*6240*/  IMAD R6, R20, UR5, R21 ;  /* 0x0000000514067c24 */ /* 0x000fe4000f8e0215 */
[----:B------:R-:W-:-:S03]  /*6250*/  IMAD.MOV.U32 R4, RZ, RZ, 0x1 ;  /* 0x00000001ff047424 */ /* 0x000fc600078e00ff */
[----:B------:R-:W-:Y:S02]  /*6260*/  SEL R20, R6, R15, !P2 ;  /* 0x0000000f06147207 */ /* 0x000fe40005000000 */
[----:B------:R-:W-:Y:S01]  /*6270*/  SEL R21, R15, R6, !P2 ;  /* 0x000000060f157207 */ /* 0x000fe20005000000 */
[----:B------:R-:W-:-:S07]  /*6280*/  IMAD.MOV.U32 R6, RZ, RZ, R14 ;  /* 0x000000ffff067224 */ /* 0x000fce00078e000e */
.L_x_133:
[----:B------:R-:W-:Y:S05]  /*6290*/  BSYNC B1 ;  /* 0x0000000000017941 */ /* 0x000fea0003800000 */
.L_x_132:
[----:B------:R-:W-:-:S13]  /*62a0*/  LOP3.LUT P0, RZ, R4, 0xff, RZ, 0xc0, !PT ;  /* 0x000000ff04ff7812 */ /* 0x000fda000780c0ff */
[----:B------:R-:W-:Y:S05]  /*62b0*/  @P0 BRA `(.L_x_136) ;  /* 0xfffffff4003c0947 */ /* 0x000fea000383ffff */
[----:B------:R-:W-:Y:S05]  /*62c0*/  BSYNC B0 ;  /* 0x0000000000007941 */ /* 0x000fea0003800000 */
.L_x_125:
[----:B------:R-:W-:-:S03]  /*62d0*/  UMOV UR5, 0xffffffff ;  /* 0xffffffff00057882 */ /* 0x000fc60000000000 */
[----:B------:R-:W-:Y:S05]  /*62e0*/  BRA.DIV UR5, `(.L_x_137) ;  /* 0x0000000a05e87947 */ /* 0x000fea000b800000 */
[----:B------:R-:W-:-:S13]  /*62f0*/  ELECT P6, URZ, PT ;  /* 0x00000000003f782f */ /* 0x000fda00038c0000 */
.L_x_164:
[----:B------:R-:W-:Y:S04]  /*6300*/  BSSY B0, `(.L_x_138) ;  /* 0x00000a0000007945 */ /* 0x000fe80003800000 */
[----:B------:R-:W-:Y:S05]  /*6310*/  @!P6 BRA `(.L_x_139) ;  /* 0x000000080078e947 */ /* 0x000fea0003800000 */
[----:B------:R-:W-:-:S04]  /*6320*/  LOP3.LUT R19, R19, 0x2, RZ, 0xfc, !PT ;  /* 0x0000000213137812 */ /* 0x000fc800078efcff */
[----:B------:R-:W-:-:S13]  /*6330*/  ISETP.NE.AND P0, PT, R19, 0x3, PT ;  /* 0x000000031300780c */ /* 0x000fda0003f05270 */
[----:B------:R-:W-:Y:S05]  /*6340*/  @!P0 BRA `(.L_x_140) ;  /* 0x0000000000048947 */ /* 0x000fea0003800000 */
[----:B------:R-:W-:Y:S01]  /*6350*/  BPT.TRAP 0x1 ;  /* 0x000000040000795c */ /* 0x000fe20000300000 */
.L_x_140:
[----:B------:R-:W0:Y:S01]  /*6360*/  S2R R5, SR_CgaCtaId ;  /* 0x0000000000057919 */ /* 0x000e220000008800 */
[----:B------:R-:W-:Y:S02]  /*6370*/  MOV R2, 0x400 ;  /* 0x0000040000027802 */ /* 0x000fe40000000f00 */
[----:B------:R-:W-:Y:S02]  /*6380*/  SHF.L.U32 R4, R0, 0x1f, RZ ;  /* 0x0000001f00047819 */ /* 0x000fe400000006ff */
[----:B0-----:R-:W-:-:S05]  /*6390*/  LEA R2, R5, R2, 0x18 ;  /* 0x0000000205027211 */ /* 0x001fca00078ec0ff */
[----:B------:R-:W-:-:S04]  /*63a0*/  VIADD R2, R2, 0x88 ;  /* 0x0000008802027836 */ /* 0x000fc80000000000 */
[C---:B------:R-:W-:Y:S02]  /*63b0*/  IMAD R7, R3.reuse, 0x8, R2 ;  /* 0x0000000803077824 */ /* 0x040fe400078e0202 */
[----:B------:R-:W-:Y:S02]  /*63c0*/  VIADD R3, R3, 0x1 ;  /* 0x0000000103037836 */ /* 0x000fe40000000000 */
[----:B------:R-:W0:Y:S03]  /*63d0*/  SYNCS.PHASECHK.TRANS64.TRYWAIT P0, [R7+URZ], R4 ;  /* 0x00000004070075a7 */ /* 0x000e26000800017f */
[----:B------:R-:W-:-:S04]  /*63e0*/  ISETP.NE.AND P1, PT, R3, 0x11, PT ;  /* 0x000000110300780c */ /* 0x000fc80003f25270 */
[----:B------:R-:W-:Y:S02]  /*63f0*/  SEL R5, RZ, 0x1, P1 ;  /* 0x00000001ff057807 */ /* 0x000fe40000800000 */
[----:B------:R-:W-:Y:S02]  /*6400*/  SEL R3, R3, RZ, P1 ;  /* 0x000000ff03037207 */ /* 0x000fe40000800000 */
[----:B------:R-:W-:-:S03]  /*6410*/  LOP3.LUT R6, R0, R5, RZ, 0x3c, !PT ;  /* 0x0000000500067212 */ /* 0x000fc600078e3cff */
[----:B------:R-:W-:Y:S01]  /*6420*/  IMAD R8, R3, 0x8, R2 ;  /* 0x0000000803087824 */ /* 0x000fe200078e0202 */
[----:B------:R-:W-:Y:S01]  /*6430*/  SHF.L.U32 R5, R6, 0x1f, RZ ;  /* 0x0000001f06057819 */ /* 0x000fe200000006ff */
[----:B0-----:R-:W-:Y:S06]  /*6440*/  @!P0 BRA `(.L_x_141) ;  /* 0x0000000800b08947 */ /* 0x001fec0003800000 */
.L_x_165:
[----:B------:R-:W1:Y:S01]  /*6450*/  SYNCS.PHASECHK.TRANS64.TRYWAIT P0, [R8+URZ], R5 ;  /* 0x00000005080075a7 */ /* 0x000e62000800017f */
[----:B------:R-:W-:-:S05]  /*6460*/  VIADD R0, R3, 0x1 ;  /* 0x0000000103007836 */ /* 0x000fca0000000000 */
[----:B------:R-:W-:-:S04]  /*6470*/  ISETP.NE.AND P1, PT, R0, 0x11, PT ;  /* 0x000000110000780c */ /* 0x000fc80003f25270 */
[----:B------:R-:W-:Y:S02]  /*6480*/  SEL R3, RZ, 0x1, P1 ;  /* 0x00000001ff037807 */ /* 0x000fe40000800000 */
[----:B0-----:R-:W-:Y:S02]  /*6490*/  SEL R7, R0, RZ, P1 ;  /* 0x000000ff00077207 */ /* 0x001fe40000800000 */
[----:B------:R-:W-:-:S03]  /*64a0*/  LOP3.LUT R6, R6, R3, RZ, 0x3c, !PT ;  /* 0x0000000306067212 */ /* 0x000fc600078e3cff */
[----:B------:R-:W-:Y:S01]  /*64b0*/  IMAD R9, R7, 0x8, R2 ;  /* 0x0000000807097824 */ /* 0x000fe200078e0202 */
[----:B------:R-:W-:Y:S01]  /*64c0*/  SHF.L.U32 R4, R6, 0x1f, RZ ;  /* 0x0000001f06047819 */ /* 0x000fe200000006ff */
[----:B-1----:R-:W-:Y:S06]  /*64d0*/  @!P0 BRA `(.L_x_142) ;  /* 0x0000000800a08947 */ /* 0x002fec0003800000 */
.L_x_166:
[----:B------:R-:W1:Y:S01]  /*64e0*/  SYNCS.PHASECHK.TRANS64.TRYWAIT P0, [R9+URZ], R4 ;  /* 0x00000004090075a7 */ /* 0x000e62000800017f */
[----:B------:R-:W-:-:S05]  /*64f0*/  VIADD R0, R7, 0x1 ;  /* 0x0000000107007836 */ /* 0x000fca0000000000 */
[----:B------:R-:W-:-:S04]  /*6500*/  ISETP.NE.AND P1, PT, R0, 0x11, PT ;  /* 0x000000110000780c */ /* 0x000fc80003f25270 */
[----:B------:R-:W-:Y:S02]  /*6510*/  SEL R3, RZ, 0x1, P1 ;  /* 0x00000001ff037807 */ /* 0x000fe40000800000 */
[----:B------:R-:W-:Y:S02]  /*6520*/  SEL R7, R0, RZ, P1 ;  /* 0x000000ff00077207 */ /* 0x000fe40000800000 */
[----:B------:R-:W-:-:S03]  /*6530*/  LOP3.LUT R6, R6, R3, RZ, 0x3c, !PT ;  /* 0x0000000306067212 */ /* 0x000fc600078e3cff */
[----:B0-----:R-:W-:Y:S01]  /*6540*/  IMAD R8, R7, 0x8, R2 ;  /* 0x0000000807087824 */ /* 0x001fe200078e0202 */
[----:B------:R-:W-:Y:S01]  /*6550*/  SHF.L.U32 R5, R6, 0x1f, RZ ;  /* 0x0000001f06057819 */ /* 0x000fe200000006ff */
[----:B-1----:R-:W-:Y:S06]  /*6560*/  @!P0 BRA `(.L_x_143) ;  /* 0x0000000800908947 */ /* 0x002fec0003800000 */
.L_x_167:
        /* <DEDUP_REMOVED lines=9> */
.L_x_168:
        /* <DEDUP_REMOVED lines=9> */
.L_x_169:
        /* <DEDUP_REMOVED lines=9> */
.L_x_170:
        /* <DEDUP_REMOVED lines=9> */
.L_x_171:
        /* <DEDUP_REMOVED lines=9> */
.L_x_172:
        /* <DEDUP_REMOVED lines=9> */
.L_x_173:
        /* <DEDUP_REMOVED lines=9> */
.L_x_174:
        /* <DEDUP_REMOVED lines=9> */
.L_x_175:
        /* <DEDUP_REMOVED lines=9> */
.L_x_176:
        /* <DEDUP_REMOVED lines=9> */
.L_x_177:
        /* <DEDUP_REMOVED lines=9> */
.L_x_178:
[----:B------:R-:W1:Y:S01]  /*6ba0*/  SYNCS.PHASECHK.TRANS64.TRYWAIT P0, [R9+URZ], R4 ;  /* 0x00000004090075a7 */ /* 0x000e62000800017f */
[----:B------:R-:W-:-:S05]  /*6bb0*/  VIADD R0, R7, 0x1 ;  /* 0x0000000107007836 */ /* 0x000fca0000000000 */
[----:B------:R-:W-:-:S04]  /*6bc0*/  ISETP.NE.AND P1, PT, R0, 0x11, PT ;  /* 0x000000110000780c */ /* 0x000fc80003f25270 */
[----:B------:R-:W-:Y:S02]  /*6bd0*/  SEL R3, RZ, 0x1, P1 ;  /* 0x00000001ff037807 */ /* 0x000fe40000800000 */
[----:B------:R-:W-:Y:S02]  /*6be0*/  SEL R7, R0, RZ, P1 ;  /* 0x000000ff00077207 */ /* 0x000fe40000800000 */
[----:B------:R-:W-:-:S03]  /*6bf0*/  LOP3.LUT R11, R6, R3, RZ, 0x3c, !PT ;  /* 0x00000003060b7212 */ /* 0x000fc600078e3cff */
[----:B------:R-:W-:Y:S01]  /*6c00*/  IMAD R6, R7, 0x8, R2 ;  /* 0x0000000807067824 */ /* 0x000fe200078e0202 */
[----:B0-----:R-:W-:Y:S01]  /*6c10*/  SHF.L.U32 R5, R11, 0x1f, RZ ;  /* 0x0000001f0b057819 */ /* 0x001fe200000006ff */
[----:B-1----:R-:W-:Y:S06]  /*6c20*/  @!P0 BRA `(.L_x_155) ;  /* 0x0000000400d08947 */ /* 0x002fec0003800000 */
.L_x_179:
[----:B------:R-:W1:Y:S01]  /*6c30*/  SYNCS.PHASECHK.TRANS64.TRYWAIT P0, [R6+URZ], R5 ;  /* 0x00000005060075a7 */ /* 0x000e62000800017f */
[----:B------:R-:W-:-:S05]  /*6c40*/  VIADD R0, R7, 0x1 ;  /* 0x0000000107007836 */ /* 0x000fca0000000000 */
[----:B------:R-:W-:-:S04]  /*6c50*/  ISETP.NE.AND P1, PT, R0, 0x11, PT ;  /* 0x000000110000780c */ /* 0x000fc80003f25270 */
[----:B0-----:R-:W-:Y:S02]  /*6c60*/  SEL R4, RZ, 0x1, P1 ;  /* 0x00000001ff047807 */ /* 0x001fe40000800000 */
[----:B------:R-:W-:Y:S02]  /*6c70*/  SEL R3, R0, RZ, P1 ;  /* 0x000000ff00037207 */ /* 0x000fe40000800000 */
[----:B------:R-:W-:Y:S01]  /*6c80*/  LOP3.LUT R0, R11, R4, RZ, 0x3c, !PT ;  /* 0x000000040b007212 */ /* 0x000fe200078e3cff */
[----:B-1----:R-:W-:Y:S06]  /*6c90*/  @!P0 BRA `(.L_x_156) ;  /* 0x0000000400c88947 */ /* 0x002fec0003800000 */
.L_x_180:
[----:B------:R-:W-:Y:S01]  /*6ca0*/  IMAD R3, R3, 0x8, R2 ;  /* 0x0000000803037824 */ /* 0x000fe200078e0202 */
[----:B------:R-:W-:-:S07]  /*6cb0*/  SHF.L.U32 R0, R0, 0x1f, RZ ;  /* 0x0000001f00007819 */ /* 0x000fce00000006ff */
.L_x_157:
[----:B-1----:R1:W2:Y:S02]  /*6cc0*/  SYNCS.PHASECHK.TRANS64.TRYWAIT P0, [R3+URZ], R0 ;  /* 0x00000000030075a7 */ /* 0x0022a4000800017f */
[----:B--2---:R-:W-:Y:S05]  /*6cd0*/  @!P0 NANOSLEEP.SYNCS 0x989680 ;  /* 0x009896800000895d */ /* 0x004fea0003900000 */
[----:B------:R-:W2:Y:S02]  /*6ce0*/  @!P0 SYNCS.PHASECHK.TRANS64 P0, [R3+URZ], R0 ;  /* 0x00000000030085a7 */ /* 0x000ea4000800007f */
[----:B--2---:R-:W-:Y:S05]  /*6cf0*/  @!P0 BRA `(.L_x_157) ;  /* 0xfffffffc00f08947 */ /* 0x004fea000383ffff */
.L_x_139:
[----:B------:R-:W-:Y:S05]  /*6d00*/  BSYNC B0 ;  /* 0x0000000000007941 */ /* 0x000fea0003800000 */
.L_x_138:
[----:B------:R-:W-:Y:S05]  /*6d10*/  EXIT ;  /* 0x000000000000794d */ /* 0x000fea0003800000 */
.L_x_22:
[----:B---3--:R3:W4:Y:S02]  /*6d20*/  SYNCS.PHASECHK.TRANS64.TRYWAIT P1, [R3+URZ], R0 ;  /* 0x00000000030075a7 */ /* 0x008724000802017f */
[----:B----4-:R-:W-:Y:S05]  /*6d30*/  @!P1 NANOSLEEP.SYNCS 0x989680 ;  /* 0x009896800000995d */ /* 0x010fea0003900000 */
[----:B------:R-:W4:Y:S02]  /*6d40*/  @!P1 SYNCS.PHASECHK.TRANS64 P1, [R3+URZ], R0 ;  /* 0x00000000030095a7 */ /* 0x000f24000802007f */
[----:B----4-:R-:W-:Y:S05]  /*6d50*/  @!P1 BRA `(.L_x_22) ;  /* 0xfffffffc00f09947 */ /* 0x010fea000383ffff */
[----:B------:R-:W-:Y:S05]  /*6d60*/  BRA `(.L_x_21) ;  /* 0xffffffa8005c7947 */ /* 0x000fea000383ffff */
.L_x_27:
[----:B-1----:R1:W2:Y:S02]  /*6d70*/  SYNCS.PHASECHK.TRANS64.TRYWAIT P1, [R5+URZ], R4 ;  /* 0x00000004050075a7 */ /* 0x0022a4000802017f */
[----:B--2---:R-:W-:Y:S05]  /*6d80*/  @!P1 NANOSLEEP.SYNCS 0x989680 ;  /* 0x009896800000995d */ /* 0x004fea0003900000 */
[----:B------:R-:W2:Y:S02]  /*6d90*/  @!P1 SYNCS.PHASECHK.TRANS64 P1, [R5+URZ], R4 ;  /* 0x00000004050095a7 */ /* 0x000ea4000802007f */
[----:B--2---:R-:W-:Y:S05]  /*6da0*/  @!P1 BRA `(.L_x_27) ;  /* 0xfffffffc00f09947 */ /* 0x004fea000383ffff */
[----:B------:R-:W-:Y:S05]  /*6db0*/  BRA `(.L_x_26) ;  /* 0xffffffac00e07947 */ /* 0x000fea000383ffff */
.L_x_126:
[----:B------:R-:W-:Y:S01]  /*6dc0*/  BSSY B1, `(.L_x_158) ;  /* 0x0000006000017945 */ /* 0x000fe20003800000 */
[----:B------:R-:W-:-:S07]  /*6dd0*/  IMAD.MOV.U32 R15, RZ, RZ, -0x1 ;  /* 0xffffffffff0f7424 */ /* 0x000fce00078e00ff */
[----:B------:R-:W-:Y:S05]  /*6de0*/  WARPSYNC.COLLECTIVE R15, `(.L_x_159) ;  /* 0x000000000f0c7348 */ /* 0x000fea0003c00000 */
[----:B------:R-:W-:Y:S02]  /*6df0*/  ELECT P6, UR62, PT ;  /* 0x00000000003e782f */ /* 0x000fe400038c0000 */
[----:B------:R-:W-:Y:S01]  /*6e00*/  MOV R14, UR62 ;  /* 0x0000003e000e7c02 */ /* 0x000fe20008000f00 */
[----:B------:R-:W-:Y:S10]  /*6e10*/  ENDCOLLECTIVE ;  /* 0x000000000000791b */ /* 0x000ff40003800000 */
.L_x_159:
[----:B------:R-:W-:Y:S05]  /*6e20*/  BSYNC B1 ;  /* 0x0000000000017941 */ /* 0x000fea0003800000 */
.L_x_158:
[----:B------:R-:W-:Y:S05]  /*6e30*/  BRA `(.L_x_160) ;  /* 0xffffffe800687947 */ /* 0x000fea000383ffff */
.L_x_129:
[----:B-1----:R1:W2:Y:S02]  /*6e40*/  SYNCS.PHASECHK.TRANS64.TRYWAIT P0, [R23+URZ+0x88], R14 ;  /* 0x0000880e170075a7 */ /* 0x0022a4000800017f */
[----:B--2---:R-:W-:Y:S05]  /*6e50*/  @!P0 NANOSLEEP.SYNCS 0x989680 ;  /* 0x009896800000895d */ /* 0x004fea0003900000 */
[----:B------:R-:W2:Y:S02]  /*6e60*/  @!P0 SYNCS.PHASECHK.TRANS64 P0, [R23+URZ+0x88], R14 ;  /* 0x0000880e170085a7 */ /* 0x000ea4000800007f */
[----:B--2---:R-:W-:Y:S05]  /*6e70*/  @!P0 BRA `(.L_x_129) ;  /* 0xfffffffc00f08947 */ /* 0x004fea000383ffff */
[----:B------:R-:W-:Y:S05]  /*6e80*/  BRA `(.L_x_161) ;  /* 0xffffffe800a47947 */ /* 0x000fea000383ffff */
.L_x_137:
[----:B------:R-:W-:Y:S01]  /*6e90*/  BSSY B0, `(.L_x_162) ;  /* 0x0000006000007945 */ /* 0x000fe20003800000 */
[----:B------:R-:W-:-:S07]  /*6ea0*/  IMAD.MOV.U32 R15, RZ, RZ, -0x1 ;  /* 0xffffffffff0f7424 */ /* 0x000fce00078e00ff */
[----:B------:R-:W-:Y:S05]  /*6eb0*/  WARPSYNC.COLLECTIVE R15, `(.L_x_163) ;  /* 0x000000000f0c7348 */ /* 0x000fea0003c00000 */
[----:B------:R-:W-:Y:S02]  /*6ec0*/  ELECT P6, UR62, PT ;  /* 0x00000000003e782f */ /* 0x000fe400038c0000 */
[----:B------:R-:W-:Y:S01]  /*6ed0*/  MOV R14, UR62 ;  /* 0x0000003e000e7c02 */ /* 0x000fe20008000f00 */
[----:B------:R-:W-:Y:S10]  /*6ee0*/  ENDCOLLECTIVE ;  /* 0x000000000000791b */ /* 0x000ff40003800000 */
.L_x_163:
[----:B------:R-:W-:Y:S05]  /*6ef0*/  BSYNC B0 ;  /* 0x0000000000007941 */ /* 0x000fea0003800000 */
.L_x_162:
[----:B------:R-:W-:Y:S05]  /*6f00*/  BRA `(.L_x_164) ;  /* 0xfffffff000fc7947 */ /* 0x000fea000383ffff */
.L_x_141:
[----:B0-----:R0:W1:Y:S02]  /*6f10*/  SYNCS.PHASECHK.TRANS64.TRYWAIT P0, [R7+URZ], R4 ;  /* 0x00000004070075a7 */ /* 0x001064000800017f */
[----:B-1----:R-:W-:Y:S05]  /*6f20*/  @!P0 NANOSLEEP.SYNCS 0x989680 ;  /* 0x009896800000895d */ /* 0x002fea0003900000 */
[----:B------:R-:W1:Y:S02]  /*6f30*/  @!P0 SYNCS.PHASECHK.TRANS64 P0, [R7+URZ], R4 ;  /* 0x00000004070085a7 */ /* 0x000e64000800007f */
[----:B-1----:R-:W-:Y:S05]  /*6f40*/  @!P0 BRA `(.L_x_141) ;  /* 0xfffffffc00f08947 */ /* 0x002fea000383ffff */
[----:B------:R-:W-:Y:S05]  /*6f50*/  BRA `(.L_x_165) ;  /* 0xfffffff4003c7947 */ /* 0x000fea000383ffff */
.L_x_142:
[----:B0-----:R0:W1:Y:S02]  /*6f60*/  SYNCS.PHASECHK.TRANS64.TRYWAIT P0, [R8+URZ], R5 ;  /* 0x00000005080075a7 */ /* 0x001064000800017f */
[----:B-1----:R-:W-:Y:S05]  /*6f70*/  @!P0 NANOSLEEP.SYNCS 0x989680 ;  /* 0x009896800000895d */ /* 0x002fea0003900000 */
[----:B------:R-:W1:Y:S02]  /*6f80*/  @!P0 SYNCS.PHASECHK.TRANS64 P0, [R8+URZ], R5 ;  /* 0x00000005080085a7 */ /* 0x000e64000800007f */
[----:B-1----:R-:W-:Y:S05]  /*6f90*/  @!P0 BRA `(.L_x_142) ;  /* 0xfffffffc00f08947 */ /* 0x002fea000383ffff */
[----:B------:R-:W-:Y:S05]  /*6fa0*/  BRA `(.L_x_166) ;  /* 0xfffffff4004c7947 */ /* 0x000fea000383ffff */
.L_x_143:
[----:B0-----:R0:W1:Y:S02]  /*6fb0*/  SYNCS.PHASECHK.TRANS64.TRYWAIT P0, [R9+URZ], R4 ;  /* 0x00000004090075a7 */ /* 0x001064000800017f */
[----:B-1----:R-:W-:Y:S05]  /*6fc0*/  @!P0 NANOSLEEP.SYNCS 0x989680 ;  /* 0x009896800000895d */ /* 0x002fea0003900000 */
[----:B------:R-:W1:Y:S02]  /*6fd0*/  @!P0 SYNCS.PHASECHK.TRANS64 P0, [R9+URZ], R4 ;  /* 0x00000004090085a7 */ /* 0x000e64000800007f */
[----:B-1----:R-:W-:Y:S05]  /*6fe0*/  @!P0 BRA `(.L_x_143) ;  /* 0xfffffffc00f08947 */ /* 0x002fea000383ffff */
[----:B------:R-:W-:Y:S05]  /*6ff0*/  BRA `(.L_x_167) ;  /* 0xfffffff4005c7947 */ /* 0x000fea000383ffff */
.L_x_144:
[----:B0-----:R0:W1:Y:S02]  /*7000*/  SYNCS.PHASECHK.TRANS64.TRYWAIT P0, [R8+URZ], R5 ;  /* 0x00000005080075a7 */ /* 0x001064000800017f */
[----:B-1----:R-:W-:Y:S05]  /*7010*/  @!P0 NANOSLEEP.SYNCS 0x989680 ;  /* 0x009896800000895d */ /* 0x002fea0003900000 */
[----:B------:R-:W1:Y:S02]  /*7020*/  @!P0 SYNCS.PHASECHK.TRANS64 P0, [R8+URZ], R5 ;  /* 0x00000005080085a7 */ /* 0x000e64000800007f */
[----:B-1----:R-:W-:Y:S05]  /*7030*/  @!P0 BRA `(.L_x_144) ;  /* 0xfffffffc00f08947 */ /* 0x002fea000383ffff */
[----:B------:R-:W-:Y:S05]  /*7040*/  BRA `(.L_x_168) ;  /* 0xfffffff4006c7947 */ /* 0x000fea000383ffff */
.L_x_145:
[----:B0-----:R0:W1:Y:S02]  /*7050*/  SYNCS.PHASECHK.TRANS64.TRYWAIT P0, [R9+URZ], R4 ;  /* 0x00000004090075a7 */ /* 0x001064000800017f */
[----:B-1----:R-:W-:Y:S05]  /*7060*/  @!P0 NANOSLEEP.SYNCS 0x989680 ;  /* 0x009896800000895d */ /* 0x002fea0003900000 */
[----:B------:R-:W1:Y:S02]  /*7070*/  @!P0 SYNCS.PHASECHK.TRANS64 P0, [R9+URZ], R4 ;  /* 0x00000004090085a7 */ /* 0x000e64000800007f */
[----:B-1----:R-:W-:Y:S05]  /*7080*/  @!P0 BRA `(.L_x_145) ;  /* 0xfffffffc00f08947 */ /* 0x002fea000383ffff */
[----:B------:R-:W-:Y:S05]  /*7090*/  BRA `(.L_x_169) ;  /* 0xfffffff4007c7947 */ /* 0x000fea000383ffff */
.L_x_146:
[----:B0-----:R0:W1:Y:S02]  /*70a0*/  SYNCS.PHASECHK.TRANS64.TRYWAIT P0, [R8+URZ], R5 ;  /* 0x00000005080075a7 */ /* 0x001064000800017f */
[----:B-1----:R-:W-:Y:S05]  /*70b0*/  @!P0 NANOSLEEP.SYNCS 0x989680 ;  /* 0x009896800000895d */ /* 0x002fea0003900000 */
[----:B------:R-:W1:Y:S02]  /*70c0*/  @!P0 SYNCS.PHASECHK.TRANS64 P0, [R8+URZ], R5 ;  /* 0x00000005080085a7 */ /* 0x000e64000800007f */
[----:B-1----:R-:W-:Y:S05]  /*70d0*/  @!P0 BRA `(.L_x_146) ;  /* 0xfffffffc00f08947 */ /* 0x002fea000383ffff */
[----:B------:R-:W-:Y:S05]  /*70e0*/  BRA `(.L_x_170) ;  /* 0xfffffff4008c7947 */ /* 0x000fea000383ffff */
.L_x_147:
[----:B0-----:R0:W1:Y:S02]  /*70f0*/  SYNCS.PHASECHK.TRANS64.TRYWAIT P0, [R9+URZ], R4 ;  /* 0x00000004090075a7 */ /* 0x001064000800017f */
[----:B-1----:R-:W-:Y:S05]  /*7100*/  @!P0 NANOSLEEP.SYNCS 0x989680 ;  /* 0x009896800000895d */ /* 0x002fea0003900000 */
[----:B------:R-:W1:Y:S02]  /*7110*/  @!P0 SYNCS.PHASECHK.TRANS64 P0, [R9+URZ], R4 ;  /* 0x00000004090085a7 */ /* 0x000e64000800007f */
[----:B-1----:R-:W-:Y:S05]  /*7120*/  @!P0 BRA `(.L_x_147) ;  /* 0xfffffffc00f08947 */ /* 0x002fea000383ffff */
[----:B------:R-:W-:Y:S05]  /*7130*/  BRA `(.L_x_171) ;  /* 0xfffffff4009c7947 */ /* 0x000fea000383ffff */
.L_x_148:
[----:B0-----:R0:W1:Y:S02]  /*7140*/  SYNCS.PHASECHK.TRANS64.TRYWAIT P0, [R8+URZ], R5 ;  /* 0x00000005080075a7 */ /* 0x001064000800017f */
[----:B-1----:R-:W-:Y:S05]  /*7150*/  @!P0 NANOSLEEP.SYNCS 0x989680 ;  /* 0x009896800000895d */ /* 0x002fea0003900000 */
[----:B------:R-:W1:Y:S02]  /*7160*/  @!P0 SYNCS.PHASECHK.TRANS64 P0, [R8+URZ], R5 ;  /* 0x00000005080085a7 */ /* 0x000e64000800007f */
[----:B-1----:R-:W-:Y:S05]  /*7170*/  @!P0 BRA `(.L_x_148) ;  /* 0xfffffffc00f08947 */ /* 0x002fea000383ffff */
[----:B------:R-:W-:Y:S05]  /*7180*/  BRA `(.L_x_172) ;  /* 0xfffffff400ac7947 */ /* 0x000fea000383ffff */
.L_x_149:
[----:B0-----:R0:W1:Y:S02]  /*7190*/  SYNCS.PHASECHK.TRANS64.TRYWAIT P0, [R9+URZ], R4 ;  /* 0x00000004090075a7 */ /* 0x001064000800017f */
[----:B-1----:R-:W-:Y:S05]  /*71a0*/  @!P0 NANOSLEEP.SYNCS 0x989680 ;  /* 0x009896800000895d */ /* 0x002fea0003900000 */
[----:B------:R-:W1:Y:S02]  /*71b0*/  @!P0 SYNCS.PHASECHK.TRANS64 P0, [R9+URZ], R4 ;  /* 0x00000004090085a7 */ /* 0x000e64000800007f */
[----:B-1----:R-:W-:Y:S05]  /*71c0*/  @!P0 BRA `(.L_x_149) ;  /* 0xfffffffc00f08947 */ /* 0x002fea000383ffff */
[----:B------:R-:W-:Y:S05]  /*71d0*/  BRA `(.L_x_173) ;  /* 0xfffffff400bc7947 */ /* 0x000fea000383ffff */
.L_x_150:
[----:B0-----:R0:W1:Y:S02]  /*71e0*/  SYNCS.PHASECHK.TRANS64.TRYWAIT P0, [R8+URZ], R5 ;  /* 0x00000005080075a7 */ /* 0x001064000800017f */
[----:B-1----:R-:W-:Y:S05]  /*71f0*/  @!P0 NANOSLEEP.SYNCS 0x989680 ;  /* 0x009896800000895d */ /* 0x002fea0003900000 */
[----:B------:R-:W1:Y:S02]  /*7200*/  @!P0 SYNCS.PHASECHK.TRANS64 P0, [R8+URZ], R5 ;  /* 0x00000005080085a7 */ /* 0x000e64000800007f */
[----:B-1----:R-:W-:Y:S05]  /*7210*/  @!P0 BRA `(.L_x_150) ;  /* 0xfffffffc00f08947 */ /* 0x002fea000383ffff */
[----:B------:R-:W-:Y:S05]  /*7220*/  BRA `(.L_x_174) ;  /* 0xfffffff400cc7947 */ /* 0x000fea000383ffff */
.L_x_151:
[----:B0-----:R0:W1:Y:S02]  /*7230*/  SYNCS.PHASECHK.TRANS64.TRYWAIT P0, [R9+URZ], R4 ;  /* 0x00000004090075a7 */ /* 0x001064000800017f */
[----:B-1----:R-:W-:Y:S05]  /*7240*/  @!P0 NANOSLEEP.SYNCS 0x989680 ;  /* 0x009896800000895d */ /* 0x002fea0003900000 */
[----:B------:R-:W1:Y:S02]  /*7250*/  @!P0 SYNCS.PHASECHK.TRANS64 P0, [R9+URZ], R4 ;  /* 0x00000004090085a7 */ /* 0x000e64000800007f */
[----:B-1----:R-:W-:Y:S05]  /*7260*/  @!P0 BRA `(.L_x_151) ;  /* 0xfffffffc00f08947 */ /* 0x002fea000383ffff */
[----:B------:R-:W-:Y:S05]  /*7270*/  BRA `(.L_x_175) ;  /* 0xfffffff400dc7947 */ /* 0x000fea000383ffff */
.L_x_152:
[----:B0-----:R0:W1:Y:S02]  /*7280*/  SYNCS.PHASECHK.TRANS64.TRYWAIT P0, [R8+URZ], R5 ;  /* 0x00000005080075a7 */ /* 0x001064000800017f */
[----:B-1----:R-:W-:Y:S05]  /*7290*/  @!P0 NANOSLEEP.SYNCS 0x989680 ;  /* 0x009896800000895d */ /* 0x002fea0003900000 */
[----:B------:R-:W1:Y:S02]  /*72a0*/  @!P0 SYNCS.PHASECHK.TRANS64 P0, [R8+URZ], R5 ;  /* 0x00000005080085a7 */ /* 0x000e64000800007f */
[----:B-1----:R-:W-:Y:S05]  /*72b0*/  @!P0 BRA `(.L_x_152) ;  /* 0xfffffffc00f08947 */ /* 0x002fea000383ffff */
[----:B------:R-:W-:Y:S05]  /*72c0*/  BRA `(.L_x_176) ;  /* 0xfffffff400ec7947 */ /* 0x000fea000383ffff */
.L_x_153:
[----:B0-----:R0:W1:Y:S02]  /*72d0*/  SYNCS.PHASECHK.TRANS64.TRYWAIT P0, [R9+URZ], R4 ;  /* 0x00000004090075a7 */ /* 0x001064000800017f */
[----:B-1----:R-:W-:Y:S05]  /*72e0*/  @!P0 NANOSLEEP.SYNCS 0x989680 ;  /* 0x009896800000895d */ /* 0x002fea0003900000 */
[----:B------:R-:W1:Y:S02]  /*72f0*/  @!P0 SYNCS.PHASECHK.TRANS64 P0, [R9+URZ], R4 ;  /* 0x00000004090085a7 */ /* 0x000e64000800007f */
[----:B-1----:R-:W-:Y:S05]  /*7300*/  @!P0 BRA `(.L_x_153) ;  /* 0xfffffffc00f08947 */ /* 0x002fea000383ffff */
[----:B------:R-:W-:Y:S05]  /*7310*/  BRA `(.L_x_177) ;  /* 0xfffffff400fc7947 */ /* 0x000fea000383ffff */
.L_x_154:
[----:B0-----:R0:W1:Y:S02]  /*7320*/  SYNCS.PHASECHK.TRANS64.TRYWAIT P0, [R8+URZ], R5 ;  /* 0x00000005080075a7 */ /* 0x001064000800017f */
[----:B-1----:R-:W-:Y:S05]  /*7330*/  @!P0 NANOSLEEP.SYNCS 0x989680 ;  /* 0x009896800000895d */ /* 0x002fea0003900000 */
[----:B------:R-:W1:Y:S02]  /*7340*/  @!P0 SYNCS.PHASECHK.TRANS64 P0, [R8+URZ], R5 ;  /* 0x00000005080085a7 */ /* 0x000e64000800007f */
[----:B-1----:R-:W-:Y:S05]  /*7350*/  @!P0 BRA `(.L_x_154) ;  /* 0xfffffffc00f08947 */ /* 0x002fea000383ffff */
[----:B------:R-:W-:Y:S05]  /*7360*/  BRA `(.L_x_178) ;  /* 0xfffffff8000c7947 */ /* 0x000fea000383ffff */
.L_x_155:
[----:B0-----:R0:W1:Y:S02]  /*7370*/  SYNCS.PHASECHK.TRANS64.TRYWAIT P0, [R9+URZ], R4 ;  /* 0x00000004090075a7 */ /* 0x001064000800017f */
[----:B-1----:R-:W-:Y:S05]  /*7380*/  @!P0 NANOSLEEP.SYNCS 0x989680 ;  /* 0x009896800000895d */ /* 0x002fea0003900000 */
[----:B------:R-:W1:Y:S02]  /*7390*/  @!P0 SYNCS.PHASECHK.TRANS64 P0, [R9+URZ], R4 ;  /* 0x00000004090085a7 */ /* 0x000e64000800007f */
[----:B-1----:R-:W-:Y:S05]  /*73a0*/  @!P0 BRA `(.L_x_155) ;  /* 0xfffffffc00f08947 */ /* 0x002fea000383ffff */
[----:B------:R-:W-:Y:S05]  /*73b0*/  BRA `(.L_x_179) ;  /* 0xfffffff8001c7947 */ /* 0x000fea000383ffff */
.L_x_156:
[----:B0-----:R0:W1:Y:S02]  /*73c0*/  SYNCS.PHASECHK.TRANS64.TRYWAIT P0, [R6+URZ], R5 ;  /* 0x00000005060075a7 */ /* 0x001064000800017f */
[----:B-1----:R-:W-:Y:S05]  /*73d0*/  @!P0 NANOSLEEP.SYNCS 0x989680 ;  /* 0x009896800000895d */ /* 0x002fea0003900000 */
[----:B------:R-:W1:Y:S02]  /*73e0*/  @!P0 SYNCS.PHASECHK.TRANS64 P0, [R6+URZ], R5 ;  /* 0x00000005060085a7 */ /* 0x000e64000800007f */
[----:B-1----:R-:W-:Y:S05]  /*73f0*/  @!P0 BRA `(.L_x_156) ;  /* 0xfffffffc00f08947 */ /* 0x002fea000383ffff */
[----:B------:R-:W-:Y:S05]  /*7400*/  BRA `(.L_x_180) ;  /* 0xfffffff800247947 */ /* 0x000fea000383ffff */
.L_x_181:
[----:B------:R-:W-:-:S00]  /*7410*/  BRA `(.L_x_181) ;  /* 0xfffffffc00fc7947 */ /* 0x000fc0000383ffff */
[----:B------:R-:W-:-:S00]  /*7420*/  NOP ;  /* 0x0000000000007918 */ /* 0x000fc00000000000 */
        /* <DEDUP_REMOVED lines=13> */
.L_x_182:


//--------------------- .nv.global.init           --------------------------
	.section	.nv.global.init,"aw",@progbits
.nv.global.init:
	.type		$str$22,@object
	.size		$str$22,($str$23 - $str$22)
$str$22:
        /*0000*/ 	.byte	0x6b, 0x5f, 0x74, 0x69, 0x6c, 0x65, 0x5f, 0x63, 0x6f, 0x75, 0x6e, 0x74, 0x20, 0x3e, 0x3d, 0x20
        /*0010*/ 	.byte	0x31, 0x00
	.type		$str$23,@object
	.size		$str$23,(__unnamed_1 - $str$23)
$str$23:
        /*0012*/ 	.byte	0x2f, 0x74, 0x6d, 0x70, 0x2f, 0x63, 0x75, 0x74, 0x6c, 0x61, 0x73, 0x73, 0x5f, 0x73, 0x77, 0x65
        /*0022*/ 	.byte	0x65, 0x70, 0x5f, 0x73, 0x72, 0x63, 0x2f, 0x69, 0x6e, 0x63, 0x6c, 0x75, 0x64, 0x65, 0x2f, 0x63
        /*0032*/ 	.byte	0x75, 0x74, 0x6c, 0x61, 0x73, 0x73, 0x2f, 0x67, 0x65, 0x6d, 0x6d, 0x2f, 0x63, 0x6f, 0x6c, 0x6c
        /*0042*/ 	.byte	0x65, 0x63, 0x74, 0x69, 0x76, 0x65, 0x2f, 0x73, 0x6d, 0x39, 0x30, 0x5f, 0x6d, 0x6d, 0x61, 0x5f
        /*0052*/ 	.byte	0x74, 0x6d, 0x61, 0x5f, 0x67, 0x6d, 0x6d, 0x61, 0x5f, 0x73, 0x73, 0x5f, 0x77, 0x61, 0x72, 0x70
        /*0062*/ 	.byte	0x73, 0x70, 0x65, 0x63, 0x69, 0x61, 0x6c, 0x69, 0x7a, 0x65, 0x64, 0x2e, 0x68, 0x70, 0x70, 0x00
	.type		__unnamed_1,@object
	.size		__unnamed_1,(.L_0 - __unnamed_1)
__unnamed_1:
        /*0072*/ 	.byte	0x76, 0x6f, 0x69, 0x64, 0x20, 0x63, 0x75, 0x74, 0x6c, 0x61, 0x73, 0x73, 0x3a, 0x3a, 0x67, 0x65
        /* <DEDUP_REMOVED lines=172> */
        /*0b42*/ 	.byte	0x6e, 0x74, 0x69, 0x74, 0x79, 0x5d, 0x00
.L_0:


//--------------------- .nv.shared._ZN7cutlass13device_kernelINS_4gemm6kernel13GemmUniversalIN4cute5tupleIJiiiiEEENS1_10collective13CollectiveMmaINS1_34MainloopSm90TmaGmmaWarpSpecializedILi17ENS5_IJNS4_1CILi2EEENSA_ILi1EEESC_EEENS1_35KernelTmaWarpSpecializedCooperativeEEENS5_IJNSA_ILi128EEENSA_ILi80EEENSA_ILi64EEEEEEaNS5_IJlSC_lEEEaSK_NS4_8TiledMMAINS4_8MMA_AtomIJNS4_4SM904GMMA26MMA_64x16x32_S32S8S8_SS_TNEEEENS4_6LayoutISD_NS5_IJSC_NSA_ILi0EEESS_EEEEENS5_IJNS4_10UnderscoreESV_SV_EEEEENS4_13SM90_TMA_LOADENS4_14ComposedLayoutINS4_7SwizzleILi2ELi4ELi3EEENS4_18smem_ptr_flag_bitsILi8EEENSR_INS5_IJNSA_ILi8EEESI_EEENS5_IJSI_SC_EEEEEEEvNS4_8identityENS4_23SM90_TMA_LOAD_MULTICASTES18_vS19_EENS_8epilogue10collective6detail29Sm90TmaWarpSpecializedAdapterINS1D_15DefaultEpilogueIaSK_SK_NS1C_6thread17LinearCombinationIaLi1EiiLNS1H_9ScaleType4KindE0ELNS_15FloatRoundStyleE2EaEENS1_15EpilogueDefaultEEEEEvvEEEEvNT_6ParamsE --------------------------
	.section	.nv.shared._ZN7cutlass13device_kernelINS_4gemm6kernel13GemmUniversalIN4cute5tupleIJiiiiEEENS1_10collective13CollectiveMmaINS1_34MainloopSm90TmaGmmaWarpSpecializedILi17ENS5_IJNS4_1CILi2EEENSA_ILi1EEESC_EEENS1_35KernelTmaWarpSpecializedCooperativeEEENS5_IJNSA_ILi128EEENSA_ILi80EEENSA_ILi64EEEEEEaNS5_IJlSC_lEEEaSK_NS4_8TiledMMAINS4_8MMA_AtomIJNS4_4SM904GMMA26MMA_64x16x32_S32S8S8_SS_TNEEEENS4_6LayoutISD_NS5_IJSC_NSA_ILi0EEESS_EEEEENS5_IJNS4_10UnderscoreESV_SV_EEEEENS4_13SM90_TMA_LOADENS4_14ComposedLayoutINS4_7SwizzleILi2ELi4ELi3EEENS4_18smem_ptr_flag_bitsILi8EEENSR_INS5_IJNSA_ILi8EEESI_EEENS5_IJSI_SC_EEEEEEEvNS4_8identityENS4_23SM90_TMA_LOAD_MULTICASTES18_vS19_EENS_8epilogue10collective6detail29Sm90TmaWarpSpecializedAdapterINS1D_15DefaultEpilogueIaSK_SK_NS1C_6thread17LinearCombinationIaLi1EiiLNS1H_9ScaleType4KindE0ELNS_15FloatRoundStyleE2EaEENS1_15EpilogueDefaultEEEEEvvEEEEvNT_6ParamsE,"aw",@nobits
	.sectionflags	@""
	.align	16
	.zero		1024


//--------------------- .nv.shared.reserved.0     --------------------------
	.section	.nv.shared.reserved.0,"aw",@nobits
	.weak		__nv_reservedSMEM_offset_0_alias
	.size		__nv_reservedSMEM_offset_0_alias, 0, 0
	.other		__nv_reservedSMEM_offset_0_alias,@"STO_CUDA_RESERVED_SHARED STV_DEFAULT"
__nv_reservedSMEM_offset_0_alias:
	.zero		0


//--------------------- .nv.global                --------------------------
	.section	.nv.global,"aw",@nobits
.nv.global:
	.type		_ZN40_INTERNAL_5164f4b2_4_k_cu_90658589_169064cute1_E,@object
	.size		_ZN40_INTERNAL_5164f4b2_4_k_cu_90658589_169064cute1_E,(_ZN40_INTERNAL_5164f4b2_4_k_cu_90658589_169064cuda3std3__45__cpo6cbeginE - _ZN40_INTERNAL_5164f4b2_4_k_cu_90658589_169064cute1_E)
_ZN40_INTERNAL_5164f4b2_4_k_cu_90658589_169064cute1_E:
	.zero		1
	.type		_ZN40_INTERNAL_5164f4b2_4_k_cu_90658589_169064cuda3std3__45__cpo6cbeginE,@object
	.size		_ZN40_INTERNAL_5164f4b2_4_k_cu_90658589_169064cuda3std3__45__cpo6cbeginE,(_ZN40_INTERNAL_5164f4b2_4_k_cu_90658589_169064cuda3std3__48in_placeE - _ZN40_INTERNAL_5164f4b2_4_k_cu_90658589_169064cuda3std3__45__cpo6cbeginE)
_ZN40_INTERNAL_5164f4b2_4_k_cu_90658589_169064cuda3std3__45__cpo6cbeginE:
	.zero		1
	.type		_ZN40_INTERNAL_5164f4b2_4_k_cu_90658589_169064cuda3std3__48in_placeE,@object
	.size		_ZN40_INTERNAL_5164f4b2_4_k_cu_90658589_169064cuda3std3__48in_placeE,(_ZN40_INTERNAL_5164f4b2_4_k_cu_90658589_169064cuda3std6ranges3__45__cpo9iter_moveE - _ZN40_INTERNAL_5164f4b2_4_k_cu_90658589_169064cuda3std3__48in_placeE)
_ZN40_INTERNAL_5164f4b2_4_k_cu_90658589_169064cuda3std3__48in_placeE:
	.zero		1
	.type		_ZN40_INTERNAL_5164f4b2_4_k_cu_90658589_169064cuda3std6ranges3__45__cpo9iter_moveE,@object
	.size		_ZN40_INTERNAL_5164f4b2_4_k_cu_90658589_169064cuda3std6ranges3__45__cpo9iter_moveE,(_ZN40_INTERNAL_5164f4b2_4_k_cu_90658589_169064cuda3std3__45__cpo5beginE - _ZN40_INTERNAL_5164f4b2_4_k_cu_90658589_169064cuda3std6ranges3__45__cpo9iter_moveE)
_ZN40_INTERNAL_5164f4b2_4_k_cu_90658589_169064cuda3std6ranges3__45__cpo9iter_moveE:
	.zero		1
	.type		_ZN40_INTERNAL_5164f4b2_4_k_cu_90658589_169064cuda3std3__45__cpo5beginE,@object
	.size		_ZN40_INTERNAL_5164f4b2_4_k_cu_90658589_169064cuda3std3__45__cpo5beginE,(_ZN40_INTERNAL_5164f4b2_4_k_cu_90658589_169064cuda3std3__442_GLOBAL__N__5164f4b2_4_k_cu_90658589_169066ignoreE - _ZN40_INTERNAL_5164f4b2_4_k_cu_90658589_169064cuda3std3__45__cpo5beginE)
_ZN40_INTERNAL_5164f4b2_4_k_cu_90658589_169064cuda3std3__45__cpo5beginE:
	.zero		1
	.type		_ZN40_INTERNAL_5164f4b2_4_k_cu_90658589_169064cuda3std3__442_GLOBAL__N__5164f4b2_4_k_cu_90658589_169066ignoreE,@object
	.size		_ZN40_INTERNAL_5164f4b2_4_k_cu_90658589_169064cuda3std3__442_GLOBAL__N__5164f4b2_4_k_cu_90658589_169066ignoreE,(_ZN40_INTERNAL_5164f4b2_4_k_cu_90658589_169064cute7productE - _ZN40_INTERNAL_5164f4b2_4_k_cu_90658589_169064cuda3std3__442_GLOBAL__N__5164f4b2_4_k_cu_90658589_169066ignoreE)
_ZN40_INTERNAL_5164f4b2_4_k_cu_90658589_169064cuda3std3__442_GLOBAL__N__5164f4b2_4_k_cu_90658589_169066ignoreE:
	.zero		1
	.type		_ZN40_INTERNAL_5164f4b2_4_k_cu_90658589_169064cute7productE,@object
	.size		_ZN40_INTERNAL_5164f4b2_4_k_cu_90658589_169064cute7productE,(_ZN40_INTERNAL_5164f4b2_4_k_cu_90658589_169064cuda3std3__45__cpo3endE - _ZN40_INTERNAL_5164f4b2_4_k_cu_90658589_169064cute7productE)
_ZN40_INTERNAL_5164f4b2_4_k_cu_90658589_169064cute7productE:
	.zero		1
	.type		_ZN40_INTERNAL_5164f4b2_4_k_cu_90658589_169064cuda3std3__45__cpo3endE,@object
	.size		_ZN40_INTERNAL_5164f4b2_4_k_cu_90658589_169064cuda3std3__45__cpo3endE,(_ZN40_INTERNAL_5164f4b2_4_k_cu_90658589_169064cuda3std3__419piecewise_constructE - _ZN40_INTERNAL_5164f4b2_4_k_cu_90658589_169064cuda3std3__45__cpo3endE)
_ZN40_INTERNAL_5164f4b2_4_k_cu_90658589_169064cuda3std3__45__cpo3endE:
	.zero		1
	.type		_ZN40_INTERNAL_5164f4b2_4_k_cu_90658589_169064cuda3std3__419piecewise_constructE,@object
	.size		_ZN40_INTERNAL_5164f4b2_4_k_cu_90658589_169064cuda3std3__419piecewise_constructE,(_ZN40_INTERNAL_5164f4b2_4_k_cu_90658589_169064cuda3std3__45__cpo4cendE - _ZN40_INTERNAL_5164f4b2_4_k_cu_90658589_169064cuda3std3__419piecewise_constructE)
_ZN40_INTERNAL_5164f4b2_4_k_cu_90658589_169064cuda3std3__419piecewise_constructE:
	.zero		1
	.type		_ZN40_INTERNAL_5164f4b2_4_k_cu_90658589_169064cuda3std3__45__cpo4cendE,@object
	.size		_ZN40_INTERNAL_5164f4b2_4_k_cu_90658589_169064cuda3std3__45__cpo4cendE,(_ZN40_INTERNAL_5164f4b2_4_k_cu_90658589_169064cuda3std6ranges3__45__cpo4swapE - _ZN40_INTERNAL_5164f4b2_4_k_cu_90658589_169064cuda3std3__45__cpo4cendE)
_ZN40_INTERNAL_5164f4b2_4_k_cu_90658589_169064cuda3std3__45__cpo4cendE:
	.zero		1
	.type		_ZN40_INTERNAL_5164f4b2_4_k_cu_90658589_169064cuda3std6ranges3__45__cpo4swapE,@object
	.size		_ZN40_INTERNAL_5164f4b2_4_k_cu_90658589_169064cuda3std6ranges3__45__cpo4swapE,(.L_8 - _ZN40_INTERNAL_5164f4b2_4_k_cu_90658589_169064cuda3std6ranges3__45__cpo4swapE)
_ZN40_INTERNAL_5164f4b2_4_k_cu_90658589_169064cuda3std6ranges3__45__cpo4swapE:
	.zero		1
.L_8:


//--------------------- .nv.constant0._ZN7cutlass13device_kernelINS_4gemm6kernel13GemmUniversalIN4cute5tupleIJiiiiEEENS1_10collective13CollectiveMmaINS1_34MainloopSm90TmaGmmaWarpSpecializedILi17ENS5_IJNS4_1CILi2EEENSA_ILi1EEESC_EEENS1_35KernelTmaWarpSpecializedCooperativeEEENS5_IJNSA_ILi128EEENSA_ILi80EEENSA_ILi64EEEEEEaNS5_IJlSC_lEEEaSK_NS4_8TiledMMAINS4_8MMA_AtomIJNS4_4SM904GMMA26MMA_64x16x32_S32S8S8_SS_TNEEEENS4_6LayoutISD_NS5_IJSC_NSA_ILi0EEESS_EEEEENS5_IJNS4_10UnderscoreESV_SV_EEEEENS4_13SM90_TMA_LOADENS4_14ComposedLayoutINS4_7SwizzleILi2ELi4ELi3EEENS4_18smem_ptr_flag_bitsILi8EEENSR_INS5_IJNSA_ILi8EEESI_EEENS5_IJSI_SC_EEEEEEEvNS4_8identityENS4_23SM90_TMA_LOAD_MULTICASTES18_vS19_EENS_8epilogue10collective6detail29Sm90TmaWarpSpecializedAdapterINS1D_15DefaultEpilogueIaSK_SK_NS1C_6thread17LinearCombinationIaLi1EiiLNS1H_9ScaleType4KindE0ELNS_15FloatRoundStyleE2EaEENS1_15EpilogueDefaultEEEEEvvEEEEvNT_6ParamsE --------------------------
	.section	.nv.constant0._ZN7cutlass13device_kernelINS_4gemm6kernel13GemmUniversalIN4cute5tupleIJiiiiEEENS1_10collective13CollectiveMmaINS1_34MainloopSm90TmaGmmaWarpSpecializedILi17ENS5_IJNS4_1CILi2EEENSA_ILi1EEESC_EEENS1_35KernelTmaWarpSpecializedCooperativeEEENS5_IJNSA_ILi128EEENSA_ILi80EEENSA_ILi64EEEEEEaNS5_IJlSC_lEEEaSK_NS4_8TiledMMAINS4_8MMA_AtomIJNS4_4SM904GMMA26MMA_64x16x32_S32S8S8_SS_TNEEEENS4_6LayoutISD_NS5_IJSC_NSA_ILi0EEESS_EEEEENS5_IJNS4_10UnderscoreESV_SV_EEEEENS4_13SM90_TMA_LOADENS4_14ComposedLayoutINS4_7SwizzleILi2ELi4ELi3EEENS4_18smem_ptr_flag_bitsILi8EEENSR_INS5_IJNSA_ILi8EEESI_EEENS5_IJSI_SC_EEEEEEEvNS4_8identityENS4_23SM90_TMA_LOAD_MULTICASTES18_vS19_EENS_8epilogue10collective6detail29Sm90TmaWarpSpecializedAdapterINS1D_15DefaultEpilogueIaSK_SK_NS1C_6thread17LinearCombinationIaLi1EiiLNS1H_9ScaleType4KindE0ELNS_15FloatRoundStyleE2EaEENS1_15EpilogueDefaultEEEEEvvEEEEvNT_6ParamsE,"a",@progbits
	.sectionflags	@""
	.align	4
.nv.constant0._ZN7cutlass13device_kernelINS_4gemm6kernel13GemmUniversalIN4cute5tupleIJiiiiEEENS1_10collective13CollectiveMmaINS1_34MainloopSm90TmaGmmaWarpSpecializedILi17ENS5_IJNS4_1CILi2EEENSA_ILi1EEESC_EEENS1_35KernelTmaWarpSpecializedCooperativeEEENS5_IJNSA_ILi128EEENSA_ILi80EEENSA_ILi64EEEEEEaNS5_IJlSC_lEEEaSK_NS4_8TiledMMAINS4_8MMA_AtomIJNS4_4SM904GMMA26MMA_64x16x32_S32S8S8_SS_TNEEEENS4_6LayoutISD_NS5_IJSC_NSA_ILi0EEESS_EEEEENS5_IJNS4_10UnderscoreESV_SV_EEEEENS4_13SM90_TMA_LOADENS4_14ComposedLayoutINS4_7SwizzleILi2ELi4ELi3EEENS4_18smem_ptr_flag_bitsILi8EEENSR_INS5_IJNSA_ILi8EEESI_EEENS5_IJSI_SC_EEEEEEEvNS4_8identityENS4_23SM90_TMA_LOAD_MULTICASTES18_vS19_EENS_8epilogue10collective6detail29Sm90TmaWarpSpecializedAdapterINS1D_15DefaultEpilogueIaSK_SK_NS1C_6thread17LinearCombinationIaLi1EiiLNS1H_9ScaleType4KindE0ELNS_15FloatRoundStyleE2EaEENS1_15EpilogueDefaultEEEEEvvEEEEvNT_6ParamsE:
	.zero		1664


//--------------------- SYMBOLS --------------------------

	.type		.nv.reservedSmem.offset0,@object
	.size		.nv.reservedSmem.offset0,0x4
	.type		__assertfail,@function
